//
// Generated by NVIDIA NVVM Compiler
//
// Compiler Build ID: CL-36424714
// Cuda compilation tools, release 13.0, V13.0.88
// Based on NVVM 20.0.0
//

.version 9.0
.target sm_100
.address_size 64

	// .globl	_Z15init_conditionsPdS_S_S_S_S_S_S_iii
.func  (.param .b64 func_retval0) __internal_accurate_pow
(
	.param .b64 __internal_accurate_pow_param_0
)
;
.const .align 8 .b8 basis[16384];
.const .align 8 .b8 basis_grad_x[16384];
.const .align 8 .b8 basis_grad_y[16384];
.const .align 8 .b8 basis_side[8192];
.const .align 8 .b8 basis_vertex[2048];
.const .align 8 .b8 w[256];
.const .align 8 .b8 w_oned[128];
.const .align 8 .b8 r1[256];
.const .align 8 .b8 r2[256];
.const .align 8 .b8 r_oned[256];
// _ZZ12min_jacobianPdS_iE5s_min has been demoted

.visible .entry _Z15init_conditionsPdS_S_S_S_S_S_S_iii(
	.param .u64 .ptr .align 1 _Z15init_conditionsPdS_S_S_S_S_S_S_iii_param_0,
	.param .u64 .ptr .align 1 _Z15init_conditionsPdS_S_S_S_S_S_S_iii_param_1,
	.param .u64 .ptr .align 1 _Z15init_conditionsPdS_S_S_S_S_S_S_iii_param_2,
	.param .u64 .ptr .align 1 _Z15init_conditionsPdS_S_S_S_S_S_S_iii_param_3,
	.param .u64 .ptr .align 1 _Z15init_conditionsPdS_S_S_S_S_S_S_iii_param_4,
	.param .u64 .ptr .align 1 _Z15init_conditionsPdS_S_S_S_S_S_S_iii_param_5,
	.param .u64 .ptr .align 1 _Z15init_conditionsPdS_S_S_S_S_S_S_iii_param_6,
	.param .u64 .ptr .align 1 _Z15init_conditionsPdS_S_S_S_S_S_S_iii_param_7,
	.param .u32 _Z15init_conditionsPdS_S_S_S_S_S_S_iii_param_8,
	.param .u32 _Z15init_conditionsPdS_S_S_S_S_S_S_iii_param_9,
	.param .u32 _Z15init_conditionsPdS_S_S_S_S_S_S_iii_param_10
)
{
	.reg .pred 	%p<18>;
	.reg .b32 	%r<47>;
	.reg .b64 	%rd<107>;
	.reg .b64 	%fd<178>;

	ld.param.u64 	%rd18, [_Z15init_conditionsPdS_S_S_S_S_S_S_iii_param_0];
	ld.param.u64 	%rd16, [_Z15init_conditionsPdS_S_S_S_S_S_S_iii_param_4];
	ld.param.u64 	%rd17, [_Z15init_conditionsPdS_S_S_S_S_S_S_iii_param_6];
	ld.param.u32 	%r20, [_Z15init_conditionsPdS_S_S_S_S_S_S_iii_param_8];
	ld.param.u32 	%r21, [_Z15init_conditionsPdS_S_S_S_S_S_S_iii_param_9];
	ld.param.u32 	%r22, [_Z15init_conditionsPdS_S_S_S_S_S_S_iii_param_10];
	cvta.to.global.u64 	%rd1, %rd18;
	mov.u32 	%r23, %ntid.x;
	mov.u32 	%r24, %ctaid.x;
	mov.u32 	%r25, %tid.x;
	mad.lo.s32 	%r1, %r23, %r24, %r25;
	setp.ge.s32 	%p1, %r1, %r22;
	setp.lt.s32 	%p2, %r21, 1;
	or.pred  	%p3, %p1, %p2;
	@%p3 bra 	$L__BB0_20;
	cvta.to.global.u64 	%rd2, %rd16;
	cvta.to.global.u64 	%rd3, %rd17;
	setp.lt.s32 	%p4, %r20, 1;
	mul.lo.s32 	%r2, %r22, %r21;
	@%p4 bra 	$L__BB0_12;
	and.b32  	%r33, %r20, 2147483644;
	neg.s32 	%r3, %r33;
	mul.wide.s32 	%rd58, %r1, 8;
	add.s64 	%rd4, %rd3, %rd58;
	add.s64 	%rd5, %rd2, %rd58;
	mov.b32 	%r40, 0;
	mul.wide.s32 	%rd98, %r2, 8;
	mov.u64 	%rd87, r1;
$L__BB0_3:
	ld.param.u64 	%rd102, [_Z15init_conditionsPdS_S_S_S_S_S_S_iii_param_2];
	setp.lt.u32 	%p11, %r20, 4;
	ld.global.f64 	%fd1, [%rd5];
	ld.global.f64 	%fd2, [%rd4];
	cvta.to.global.u64 	%rd59, %rd102;
	add.s64 	%rd61, %rd59, %rd58;
	ld.global.f64 	%fd3, [%rd61];
	mul.lo.s32 	%r5, %r40, %r20;
	mov.b32 	%r43, 0;
	mov.f64 	%fd161, 0d0000000000000000;
	mov.f64 	%fd160, %fd161;
	mov.f64 	%fd159, %fd161;
	mov.f64 	%fd158, %fd161;
	@%p11 bra 	$L__BB0_6;
	mul.wide.u32 	%rd65, %r5, 8;
	mov.u64 	%rd66, basis;
	add.s64 	%rd67, %rd66, %rd65;
	add.s64 	%rd103, %rd67, 16;
	mov.u64 	%rd68, r1;
	add.s64 	%rd106, %rd68, 16;
	mov.u64 	%rd69, r2;
	add.s64 	%rd105, %rd69, 16;
	mov.u64 	%rd70, w;
	add.s64 	%rd104, %rd70, 16;
	mov.f64 	%fd161, 0d0000000000000000;
	mov.u32 	%r41, %r3;
$L__BB0_5:
	.pragma "nounroll";
	and.b32  	%r43, %r20, 2147483644;
	ld.const.f64 	%fd43, [%rd106+-16];
	ld.const.f64 	%fd44, [%rd105+-16];
	mul.f64 	%fd45, %fd44, %fd2;
	fma.rn.f64 	%fd46, %fd43, %fd1, %fd45;
	mov.f64 	%fd47, 0d3FF0000000000000;
	sub.f64 	%fd48, %fd47, %fd43;
	sub.f64 	%fd49, %fd48, %fd44;
	fma.rn.f64 	%fd50, %fd49, %fd3, %fd46;
	ld.const.f64 	%fd51, [%rd104+-16];
	add.f64 	%fd52, %fd50, 0d4000000000000000;
	mul.f64 	%fd53, %fd51, %fd52;
	ld.const.f64 	%fd54, [%rd103+-16];
	fma.rn.f64 	%fd55, %fd54, %fd53, %fd158;
	fma.rn.f64 	%fd56, %fd54, %fd53, %fd159;
	fma.rn.f64 	%fd57, %fd54, %fd53, %fd160;
	add.f64 	%fd58, %fd52, 0d4004000000000001;
	mul.f64 	%fd59, %fd58, %fd51;
	fma.rn.f64 	%fd60, %fd54, %fd59, %fd161;
	ld.const.f64 	%fd61, [%rd106+-8];
	ld.const.f64 	%fd62, [%rd105+-8];
	mul.f64 	%fd63, %fd62, %fd2;
	fma.rn.f64 	%fd64, %fd61, %fd1, %fd63;
	sub.f64 	%fd65, %fd47, %fd61;
	sub.f64 	%fd66, %fd65, %fd62;
	fma.rn.f64 	%fd67, %fd66, %fd3, %fd64;
	ld.const.f64 	%fd68, [%rd104+-8];
	add.f64 	%fd69, %fd67, 0d4000000000000000;
	mul.f64 	%fd70, %fd68, %fd69;
	ld.const.f64 	%fd71, [%rd103+-8];
	fma.rn.f64 	%fd72, %fd71, %fd70, %fd55;
	fma.rn.f64 	%fd73, %fd71, %fd70, %fd56;
	fma.rn.f64 	%fd74, %fd71, %fd70, %fd57;
	add.f64 	%fd75, %fd69, 0d4004000000000001;
	mul.f64 	%fd76, %fd75, %fd68;
	fma.rn.f64 	%fd77, %fd71, %fd76, %fd60;
	ld.const.f64 	%fd78, [%rd106];
	ld.const.f64 	%fd79, [%rd105];
	mul.f64 	%fd80, %fd79, %fd2;
	fma.rn.f64 	%fd81, %fd78, %fd1, %fd80;
	sub.f64 	%fd82, %fd47, %fd78;
	sub.f64 	%fd83, %fd82, %fd79;
	fma.rn.f64 	%fd84, %fd83, %fd3, %fd81;
	ld.const.f64 	%fd85, [%rd104];
	add.f64 	%fd86, %fd84, 0d4000000000000000;
	mul.f64 	%fd87, %fd85, %fd86;
	ld.const.f64 	%fd88, [%rd103];
	fma.rn.f64 	%fd89, %fd88, %fd87, %fd72;
	fma.rn.f64 	%fd90, %fd88, %fd87, %fd73;
	fma.rn.f64 	%fd91, %fd88, %fd87, %fd74;
	add.f64 	%fd92, %fd86, 0d4004000000000001;
	mul.f64 	%fd93, %fd92, %fd85;
	fma.rn.f64 	%fd94, %fd88, %fd93, %fd77;
	ld.const.f64 	%fd95, [%rd106+8];
	ld.const.f64 	%fd96, [%rd105+8];
	mul.f64 	%fd97, %fd96, %fd2;
	fma.rn.f64 	%fd98, %fd95, %fd1, %fd97;
	sub.f64 	%fd99, %fd47, %fd95;
	sub.f64 	%fd100, %fd99, %fd96;
	fma.rn.f64 	%fd101, %fd100, %fd3, %fd98;
	ld.const.f64 	%fd102, [%rd104+8];
	add.f64 	%fd103, %fd101, 0d4000000000000000;
	mul.f64 	%fd104, %fd102, %fd103;
	ld.const.f64 	%fd105, [%rd103+8];
	fma.rn.f64 	%fd158, %fd105, %fd104, %fd89;
	fma.rn.f64 	%fd159, %fd105, %fd104, %fd90;
	fma.rn.f64 	%fd160, %fd105, %fd104, %fd91;
	add.f64 	%fd106, %fd103, 0d4004000000000001;
	mul.f64 	%fd107, %fd106, %fd102;
	fma.rn.f64 	%fd161, %fd105, %fd107, %fd94;
	add.s32 	%r41, %r41, 4;
	add.s64 	%rd106, %rd106, 32;
	add.s64 	%rd105, %rd105, 32;
	add.s64 	%rd104, %rd104, 32;
	add.s64 	%rd103, %rd103, 32;
	setp.ne.s32 	%p12, %r41, 0;
	@%p12 bra 	$L__BB0_5;
$L__BB0_6:
	and.b32  	%r35, %r20, 3;
	setp.eq.s32 	%p13, %r35, 0;
	@%p13 bra 	$L__BB0_11;
	setp.eq.s32 	%p14, %r35, 1;
	@%p14 bra 	$L__BB0_9;
	cvt.u64.u32 	%rd71, %r43;
	mul.wide.u32 	%rd72, %r43, 8;
	mov.u64 	%rd73, r1;
	add.s64 	%rd74, %rd73, %rd72;
	ld.const.f64 	%fd109, [%rd74];
	mov.u64 	%rd75, r2;
	add.s64 	%rd76, %rd75, %rd72;
	ld.const.f64 	%fd110, [%rd76];
	mul.f64 	%fd111, %fd110, %fd2;
	fma.rn.f64 	%fd112, %fd109, %fd1, %fd111;
	mov.f64 	%fd113, 0d3FF0000000000000;
	sub.f64 	%fd114, %fd113, %fd109;
	sub.f64 	%fd115, %fd114, %fd110;
	fma.rn.f64 	%fd116, %fd115, %fd3, %fd112;
	mov.u64 	%rd77, w;
	add.s64 	%rd78, %rd77, %rd72;
	ld.const.f64 	%fd117, [%rd78];
	add.f64 	%fd118, %fd116, 0d4000000000000000;
	mul.f64 	%fd119, %fd117, %fd118;
	add.s32 	%r36, %r43, %r5;
	mul.wide.u32 	%rd79, %r36, 8;
	mov.u64 	%rd80, basis;
	add.s64 	%rd81, %rd80, %rd79;
	ld.const.f64 	%fd120, [%rd81];
	fma.rn.f64 	%fd121, %fd120, %fd119, %fd158;
	fma.rn.f64 	%fd122, %fd120, %fd119, %fd159;
	fma.rn.f64 	%fd123, %fd120, %fd119, %fd160;
	add.f64 	%fd124, %fd118, 0d4004000000000001;
	mul.f64 	%fd125, %fd124, %fd117;
	fma.rn.f64 	%fd126, %fd120, %fd125, %fd161;
	ld.const.f64 	%fd127, [%rd74+8];
	ld.const.f64 	%fd128, [%rd76+8];
	mul.f64 	%fd129, %fd128, %fd2;
	fma.rn.f64 	%fd130, %fd127, %fd1, %fd129;
	sub.f64 	%fd131, %fd113, %fd127;
	sub.f64 	%fd132, %fd131, %fd128;
	fma.rn.f64 	%fd133, %fd132, %fd3, %fd130;
	ld.const.f64 	%fd134, [%rd78+8];
	add.f64 	%fd135, %fd133, 0d4000000000000000;
	mul.f64 	%fd136, %fd134, %fd135;
	cvt.u64.u32 	%rd82, %r5;
	add.s64 	%rd83, %rd71, %rd82;
	shl.b64 	%rd84, %rd83, 3;
	add.s64 	%rd85, %rd80, %rd84;
	ld.const.f64 	%fd137, [%rd85+8];
	fma.rn.f64 	%fd158, %fd137, %fd136, %fd121;
	fma.rn.f64 	%fd159, %fd137, %fd136, %fd122;
	fma.rn.f64 	%fd160, %fd137, %fd136, %fd123;
	add.f64 	%fd138, %fd135, 0d4004000000000001;
	mul.f64 	%fd139, %fd138, %fd134;
	fma.rn.f64 	%fd161, %fd137, %fd139, %fd126;
	add.s32 	%r43, %r43, 2;
$L__BB0_9:
	and.b32  	%r37, %r20, 1;
	setp.eq.b32 	%p15, %r37, 1;
	not.pred 	%p16, %p15;
	@%p16 bra 	$L__BB0_11;
	mul.wide.u32 	%rd86, %r43, 8;
	add.s64 	%rd88, %rd87, %rd86;
	ld.const.f64 	%fd140, [%rd88];
	mov.u64 	%rd89, r2;
	add.s64 	%rd90, %rd89, %rd86;
	ld.const.f64 	%fd141, [%rd90];
	mul.f64 	%fd142, %fd141, %fd2;
	fma.rn.f64 	%fd143, %fd140, %fd1, %fd142;
	mov.f64 	%fd144, 0d3FF0000000000000;
	sub.f64 	%fd145, %fd144, %fd140;
	sub.f64 	%fd146, %fd145, %fd141;
	fma.rn.f64 	%fd147, %fd146, %fd3, %fd143;
	mov.u64 	%rd91, w;
	add.s64 	%rd92, %rd91, %rd86;
	ld.const.f64 	%fd148, [%rd92];
	add.f64 	%fd149, %fd147, 0d4000000000000000;
	mul.f64 	%fd150, %fd148, %fd149;
	add.s32 	%r38, %r43, %r5;
	mul.wide.u32 	%rd93, %r38, 8;
	mov.u64 	%rd94, basis;
	add.s64 	%rd95, %rd94, %rd93;
	ld.const.f64 	%fd151, [%rd95];
	fma.rn.f64 	%fd158, %fd151, %fd150, %fd158;
	fma.rn.f64 	%fd159, %fd151, %fd150, %fd159;
	fma.rn.f64 	%fd160, %fd151, %fd150, %fd160;
	add.f64 	%fd152, %fd149, 0d4004000000000001;
	mul.f64 	%fd153, %fd152, %fd148;
	fma.rn.f64 	%fd161, %fd151, %fd153, %fd161;
$L__BB0_11:
	mad.lo.s32 	%r39, %r40, %r22, %r1;
	mul.wide.s32 	%rd96, %r39, 8;
	add.s64 	%rd97, %rd1, %rd96;
	st.global.f64 	[%rd97], %fd158;
	add.s64 	%rd99, %rd97, %rd98;
	st.global.f64 	[%rd99], %fd159;
	add.s64 	%rd100, %rd99, %rd98;
	st.global.f64 	[%rd100], %fd160;
	add.s64 	%rd101, %rd100, %rd98;
	st.global.f64 	[%rd101], %fd161;
	add.s32 	%r40, %r40, 1;
	setp.eq.s32 	%p17, %r40, %r21;
	@%p17 bra 	$L__BB0_20;
	bra.uni 	$L__BB0_3;
$L__BB0_12:
	and.b32  	%r13, %r21, 3;
	setp.lt.u32 	%p5, %r21, 4;
	mov.b32 	%r46, 0;
	@%p5 bra 	$L__BB0_15;
	and.b32  	%r46, %r21, 2147483644;
	mov.b32 	%r44, 0;
	mul.wide.s32 	%rd22, %r2, 8;
	mul.wide.s32 	%rd26, %r22, 8;
$L__BB0_14:
	.pragma "nounroll";
	mad.lo.s32 	%r28, %r44, %r22, %r1;
	mul.wide.s32 	%rd19, %r28, 8;
	add.s64 	%rd20, %rd1, %rd19;
	mov.b64 	%rd21, 0;
	st.global.u64 	[%rd20], %rd21;
	add.s64 	%rd23, %rd20, %rd22;
	st.global.u64 	[%rd23], %rd21;
	add.s64 	%rd24, %rd23, %rd22;
	st.global.u64 	[%rd24], %rd21;
	add.s64 	%rd25, %rd24, %rd22;
	st.global.u64 	[%rd25], %rd21;
	add.s64 	%rd27, %rd20, %rd26;
	st.global.u64 	[%rd27], %rd21;
	add.s64 	%rd28, %rd27, %rd22;
	st.global.u64 	[%rd28], %rd21;
	add.s64 	%rd29, %rd28, %rd22;
	st.global.u64 	[%rd29], %rd21;
	add.s64 	%rd30, %rd29, %rd22;
	st.global.u64 	[%rd30], %rd21;
	add.s64 	%rd31, %rd27, %rd26;
	st.global.u64 	[%rd31], %rd21;
	add.s64 	%rd32, %rd31, %rd22;
	st.global.u64 	[%rd32], %rd21;
	add.s64 	%rd33, %rd32, %rd22;
	st.global.u64 	[%rd33], %rd21;
	add.s64 	%rd34, %rd33, %rd22;
	st.global.u64 	[%rd34], %rd21;
	add.s64 	%rd35, %rd31, %rd26;
	st.global.u64 	[%rd35], %rd21;
	add.s64 	%rd36, %rd35, %rd22;
	st.global.u64 	[%rd36], %rd21;
	add.s64 	%rd37, %rd36, %rd22;
	st.global.u64 	[%rd37], %rd21;
	add.s64 	%rd38, %rd37, %rd22;
	st.global.u64 	[%rd38], %rd21;
	add.s32 	%r44, %r44, 4;
	setp.ne.s32 	%p6, %r44, %r46;
	@%p6 bra 	$L__BB0_14;
$L__BB0_15:
	setp.eq.s32 	%p7, %r13, 0;
	@%p7 bra 	$L__BB0_20;
	setp.eq.s32 	%p8, %r13, 1;
	@%p8 bra 	$L__BB0_18;
	mad.lo.s32 	%r29, %r46, %r22, %r1;
	mul.wide.s32 	%rd39, %r29, 8;
	add.s64 	%rd40, %rd1, %rd39;
	mov.b64 	%rd41, 0;
	st.global.u64 	[%rd40], %rd41;
	mul.wide.s32 	%rd42, %r2, 8;
	add.s64 	%rd43, %rd40, %rd42;
	st.global.u64 	[%rd43], %rd41;
	add.s64 	%rd44, %rd43, %rd42;
	st.global.u64 	[%rd44], %rd41;
	add.s64 	%rd45, %rd44, %rd42;
	st.global.u64 	[%rd45], %rd41;
	mul.wide.s32 	%rd46, %r22, 8;
	add.s64 	%rd47, %rd40, %rd46;
	st.global.u64 	[%rd47], %rd41;
	add.s64 	%rd48, %rd47, %rd42;
	st.global.u64 	[%rd48], %rd41;
	add.s64 	%rd49, %rd48, %rd42;
	st.global.u64 	[%rd49], %rd41;
	add.s64 	%rd50, %rd49, %rd42;
	st.global.u64 	[%rd50], %rd41;
	add.s32 	%r46, %r46, 2;
$L__BB0_18:
	and.b32  	%r30, %r21, 1;
	setp.eq.b32 	%p9, %r30, 1;
	not.pred 	%p10, %p9;
	@%p10 bra 	$L__BB0_20;
	mad.lo.s32 	%r31, %r46, %r22, %r1;
	mul.wide.s32 	%rd51, %r31, 8;
	add.s64 	%rd52, %rd1, %rd51;
	mov.b64 	%rd53, 0;
	st.global.u64 	[%rd52], %rd53;
	mul.wide.s32 	%rd54, %r2, 8;
	add.s64 	%rd55, %rd52, %rd54;
	st.global.u64 	[%rd55], %rd53;
	add.s64 	%rd56, %rd55, %rd54;
	st.global.u64 	[%rd56], %rd53;
	add.s64 	%rd57, %rd56, %rd54;
	st.global.u64 	[%rd57], %rd53;
$L__BB0_20:
	ret;

}
	// .globl	_Z12min_jacobianPdS_i
.visible .entry _Z12min_jacobianPdS_i(
	.param .u64 .ptr .align 1 _Z12min_jacobianPdS_i_param_0,
	.param .u64 .ptr .align 1 _Z12min_jacobianPdS_i_param_1,
	.param .u32 _Z12min_jacobianPdS_i_param_2
)
{
	.reg .pred 	%p<24>;
	.reg .b32 	%r<16>;
	.reg .b64 	%rd<11>;
	.reg .b64 	%fd<42>;
	// demoted variable
	.shared .align 8 .b8 _ZZ12min_jacobianPdS_iE5s_min[2048];
	ld.param.u64 	%rd3, [_Z12min_jacobianPdS_i_param_0];
	ld.param.u64 	%rd2, [_Z12min_jacobianPdS_i_param_1];
	ld.param.u32 	%r10, [_Z12min_jacobianPdS_i_param_2];
	cvta.to.global.u64 	%rd1, %rd3;
	mov.u32 	%r1, %ntid.x;
	mov.u32 	%r2, %ctaid.x;
	mov.u32 	%r3, %tid.x;
	mad.lo.s32 	%r4, %r1, %r2, %r3;
	shl.b32 	%r11, %r2, 9;
	add.s32 	%r15, %r11, %r3;
	setp.ge.s32 	%p1, %r4, %r10;
	@%p1 bra 	$L__BB1_28;
	mul.wide.s32 	%rd4, %r4, 8;
	add.s64 	%rd5, %rd1, %rd4;
	ld.global.f64 	%fd16, [%rd5];
	shl.b32 	%r12, %r3, 3;
	mov.u32 	%r13, _ZZ12min_jacobianPdS_iE5s_min;
	add.s32 	%r6, %r13, %r12;
	st.shared.f64 	[%r6], %fd16;
	bar.sync 	0;
	setp.ge.s32 	%p2, %r15, %r10;
	@%p2 bra 	$L__BB1_4;
	mov.u32 	%r14, %nctaid.x;
	shl.b32 	%r7, %r14, 9;
$L__BB1_3:
	ld.shared.f64 	%fd17, [%r6];
	mul.wide.s32 	%rd6, %r15, 8;
	add.s64 	%rd7, %rd1, %rd6;
	ld.global.f64 	%fd18, [%rd7];
	setp.lt.f64 	%p3, %fd17, %fd18;
	selp.f64 	%fd19, %fd17, %fd18, %p3;
	ld.global.f64 	%fd20, [%rd7+2048];
	setp.lt.f64 	%p4, %fd19, %fd20;
	selp.f64 	%fd21, %fd19, %fd18, %p4;
	st.shared.f64 	[%r6], %fd21;
	add.s32 	%r15, %r15, %r7;
	bar.sync 	0;
	setp.lt.s32 	%p5, %r15, %r10;
	@%p5 bra 	$L__BB1_3;
$L__BB1_4:
	bar.sync 	0;
	setp.gt.u32 	%p6, %r3, 127;
	@%p6 bra 	$L__BB1_6;
	ld.shared.f64 	%fd22, [%r6];
	ld.shared.f64 	%fd23, [%r6+1024];
	setp.lt.f64 	%p7, %fd22, %fd23;
	selp.f64 	%fd24, %fd22, %fd23, %p7;
	st.shared.f64 	[%r6], %fd24;
$L__BB1_6:
	bar.sync 	0;
	setp.gt.u32 	%p8, %r3, 63;
	@%p8 bra 	$L__BB1_8;
	ld.shared.f64 	%fd25, [%r6];
	ld.shared.f64 	%fd26, [%r6+512];
	setp.lt.f64 	%p9, %fd25, %fd26;
	selp.f64 	%fd27, %fd25, %fd26, %p9;
	st.shared.f64 	[%r6], %fd27;
$L__BB1_8:
	bar.sync 	0;
	setp.gt.u32 	%p10, %r3, 31;
	@%p10 bra 	$L__BB1_26;
	setp.lt.u32 	%p11, %r1, 64;
	@%p11 bra 	$L__BB1_11;
	ld.shared.f64 	%fd28, [%r6];
	ld.shared.f64 	%fd29, [%r6+256];
	setp.lt.f64 	%p17, %fd28, %fd29;
	selp.f64 	%fd37, %fd28, %fd29, %p17;
	bra.uni 	$L__BB1_13;
$L__BB1_11:
	setp.lt.u32 	%p12, %r1, 32;
	@%p12 bra 	$L__BB1_14;
	ld.shared.f64 	%fd37, [%r6];
$L__BB1_13:
	ld.shared.f64 	%fd30, [%r6+128];
	setp.lt.f64 	%p18, %fd37, %fd30;
	selp.f64 	%fd38, %fd37, %fd30, %p18;
	bra.uni 	$L__BB1_16;
$L__BB1_14:
	setp.lt.u32 	%p13, %r1, 16;
	@%p13 bra 	$L__BB1_17;
	ld.shared.f64 	%fd38, [%r6];
$L__BB1_16:
	ld.shared.f64 	%fd31, [%r6+64];
	setp.lt.f64 	%p19, %fd38, %fd31;
	selp.f64 	%fd39, %fd38, %fd31, %p19;
	st.shared.f64 	[%r6], %fd39;
	bra.uni 	$L__BB1_19;
$L__BB1_17:
	setp.lt.u32 	%p14, %r1, 8;
	@%p14 bra 	$L__BB1_20;
	ld.shared.f64 	%fd39, [%r6];
$L__BB1_19:
	ld.shared.f64 	%fd32, [%r6+32];
	setp.lt.f64 	%p20, %fd39, %fd32;
	selp.f64 	%fd40, %fd39, %fd32, %p20;
	bra.uni 	$L__BB1_22;
$L__BB1_20:
	setp.lt.u32 	%p15, %r1, 4;
	@%p15 bra 	$L__BB1_23;
	ld.shared.f64 	%fd40, [%r6];
$L__BB1_22:
	ld.shared.f64 	%fd33, [%r6+16];
	setp.lt.f64 	%p21, %fd40, %fd33;
	selp.f64 	%fd41, %fd40, %fd33, %p21;
	bra.uni 	$L__BB1_25;
$L__BB1_23:
	setp.lt.u32 	%p16, %r1, 2;
	@%p16 bra 	$L__BB1_26;
	ld.shared.f64 	%fd41, [%r6];
$L__BB1_25:
	ld.shared.f64 	%fd34, [%r6+8];
	setp.lt.f64 	%p22, %fd41, %fd34;
	selp.f64 	%fd35, %fd41, %fd34, %p22;
	st.shared.f64 	[%r6], %fd35;
$L__BB1_26:
	bar.sync 	0;
	setp.ne.s32 	%p23, %r3, 0;
	@%p23 bra 	$L__BB1_28;
	ld.shared.f64 	%fd36, [_ZZ12min_jacobianPdS_iE5s_min];
	cvta.to.global.u64 	%rd8, %rd2;
	mul.wide.u32 	%rd9, %r2, 8;
	add.s64 	%rd10, %rd8, %rd9;
	st.global.f64 	[%rd10], %fd36;
$L__BB1_28:
	ret;

}
	// .globl	_Z18preval_side_lengthPdS_S_S_S_i
.visible .entry _Z18preval_side_lengthPdS_S_S_S_i(
	.param .u64 .ptr .align 1 _Z18preval_side_lengthPdS_S_S_S_i_param_0,
	.param .u64 .ptr .align 1 _Z18preval_side_lengthPdS_S_S_S_i_param_1,
	.param .u64 .ptr .align 1 _Z18preval_side_lengthPdS_S_S_S_i_param_2,
	.param .u64 .ptr .align 1 _Z18preval_side_lengthPdS_S_S_S_i_param_3,
	.param .u64 .ptr .align 1 _Z18preval_side_lengthPdS_S_S_S_i_param_4,
	.param .u32 _Z18preval_side_lengthPdS_S_S_S_i_param_5
)
{
	.reg .pred 	%p<28>;
	.reg .b32 	%r<40>;
	.reg .b32 	%f<3>;
	.reg .b64 	%rd<19>;
	.reg .b64 	%fd<42>;

	ld.param.u64 	%rd1, [_Z18preval_side_lengthPdS_S_S_S_i_param_0];
	ld.param.u64 	%rd2, [_Z18preval_side_lengthPdS_S_S_S_i_param_1];
	ld.param.u64 	%rd3, [_Z18preval_side_lengthPdS_S_S_S_i_param_2];
	ld.param.u64 	%rd4, [_Z18preval_side_lengthPdS_S_S_S_i_param_3];
	ld.param.u64 	%rd5, [_Z18preval_side_lengthPdS_S_S_S_i_param_4];
	ld.param.u32 	%r6, [_Z18preval_side_lengthPdS_S_S_S_i_param_5];
	mov.u32 	%r7, %ntid.x;
	mov.u32 	%r8, %ctaid.x;
	mov.u32 	%r9, %tid.x;
	mad.lo.s32 	%r1, %r7, %r8, %r9;
	setp.ge.s32 	%p1, %r1, %r6;
	@%p1 bra 	$L__BB2_16;
	cvta.to.global.u64 	%rd6, %rd2;
	cvta.to.global.u64 	%rd7, %rd4;
	mul.wide.s32 	%rd8, %r1, 8;
	add.s64 	%rd9, %rd6, %rd8;
	ld.global.f64 	%fd18, [%rd9];
	add.s64 	%rd10, %rd7, %rd8;
	ld.global.f64 	%fd19, [%rd10];
	sub.f64 	%fd1, %fd18, %fd19;
	{
	.reg .b32 %temp; 
	mov.b64 	{%temp, %r2}, %fd1;
	}
	mov.f64 	%fd20, 0d4000000000000000;
	{
	.reg .b32 %temp; 
	mov.b64 	{%temp, %r10}, %fd20;
	}
	and.b32  	%r4, %r10, 2146435072;
	setp.eq.s32 	%p2, %r4, 1062207488;
	abs.f64 	%fd2, %fd1;
	{ // callseq 0, 0
	.param .b64 param0;
	st.param.f64 	[param0], %fd2;
	.param .b64 retval0;
	call.uni (retval0), 
	__internal_accurate_pow, 
	(
	param0
	);
	ld.param.f64 	%fd21, [retval0];
	} // callseq 0
	setp.lt.s32 	%p3, %r2, 0;
	neg.f64 	%fd23, %fd21;
	selp.f64 	%fd24, %fd23, %fd21, %p2;
	selp.f64 	%fd39, %fd24, %fd21, %p3;
	setp.neu.f64 	%p4, %fd1, 0d0000000000000000;
	@%p4 bra 	$L__BB2_3;
	setp.eq.s32 	%p5, %r4, 1062207488;
	selp.b32 	%r11, %r2, 0, %p5;
	setp.lt.s32 	%p6, %r10, 0;
	or.b32  	%r12, %r11, 2146435072;
	selp.b32 	%r13, %r12, %r11, %p6;
	mov.b32 	%r14, 0;
	mov.b64 	%fd39, {%r14, %r13};
$L__BB2_3:
	add.f64 	%fd25, %fd1, 0d4000000000000000;
	{
	.reg .b32 %temp; 
	mov.b64 	{%temp, %r15}, %fd25;
	}
	and.b32  	%r16, %r15, 2146435072;
	setp.ne.s32 	%p7, %r16, 2146435072;
	@%p7 bra 	$L__BB2_8;
	setp.num.f64 	%p8, %fd1, %fd1;
	@%p8 bra 	$L__BB2_6;
	mov.f64 	%fd26, 0d4000000000000000;
	add.rn.f64 	%fd39, %fd1, %fd26;
	bra.uni 	$L__BB2_8;
$L__BB2_6:
	setp.neu.f64 	%p9, %fd2, 0d7FF0000000000000;
	@%p9 bra 	$L__BB2_8;
	setp.lt.s32 	%p10, %r2, 0;
	setp.eq.s32 	%p11, %r4, 1062207488;
	setp.lt.s32 	%p12, %r10, 0;
	selp.b32 	%r18, 0, 2146435072, %p12;
	and.b32  	%r19, %r10, 2147483647;
	setp.ne.s32 	%p13, %r19, 1071644672;
	or.b32  	%r20, %r18, -2147483648;
	selp.b32 	%r21, %r20, %r18, %p13;
	selp.b32 	%r22, %r21, %r18, %p11;
	selp.b32 	%r23, %r22, %r18, %p10;
	mov.b32 	%r24, 0;
	mov.b64 	%fd39, {%r24, %r23};
$L__BB2_8:
	setp.eq.s32 	%p14, %r4, 1062207488;
	setp.eq.f64 	%p15, %fd1, 0d3FF0000000000000;
	selp.f64 	%fd9, 0d3FF0000000000000, %fd39, %p15;
	cvta.to.global.u64 	%rd11, %rd3;
	add.s64 	%rd13, %rd11, %rd8;
	ld.global.f64 	%fd27, [%rd13];
	cvta.to.global.u64 	%rd14, %rd5;
	add.s64 	%rd15, %rd14, %rd8;
	ld.global.f64 	%fd28, [%rd15];
	sub.f64 	%fd10, %fd27, %fd28;
	{
	.reg .b32 %temp; 
	mov.b64 	{%temp, %r5}, %fd10;
	}
	abs.f64 	%fd11, %fd10;
	{ // callseq 1, 0
	.param .b64 param0;
	st.param.f64 	[param0], %fd11;
	.param .b64 retval0;
	call.uni (retval0), 
	__internal_accurate_pow, 
	(
	param0
	);
	ld.param.f64 	%fd29, [retval0];
	} // callseq 1
	setp.lt.s32 	%p16, %r5, 0;
	neg.f64 	%fd31, %fd29;
	selp.f64 	%fd32, %fd31, %fd29, %p14;
	selp.f64 	%fd41, %fd32, %fd29, %p16;
	setp.neu.f64 	%p17, %fd10, 0d0000000000000000;
	@%p17 bra 	$L__BB2_10;
	setp.eq.s32 	%p18, %r4, 1062207488;
	selp.b32 	%r26, %r5, 0, %p18;
	setp.lt.s32 	%p19, %r10, 0;
	or.b32  	%r27, %r26, 2146435072;
	selp.b32 	%r28, %r27, %r26, %p19;
	mov.b32 	%r29, 0;
	mov.b64 	%fd41, {%r29, %r28};
$L__BB2_10:
	add.f64 	%fd33, %fd10, 0d4000000000000000;
	{
	.reg .b32 %temp; 
	mov.b64 	{%temp, %r30}, %fd33;
	}
	and.b32  	%r31, %r30, 2146435072;
	setp.ne.s32 	%p20, %r31, 2146435072;
	@%p20 bra 	$L__BB2_15;
	setp.num.f64 	%p21, %fd10, %fd10;
	@%p21 bra 	$L__BB2_13;
	mov.f64 	%fd34, 0d4000000000000000;
	add.rn.f64 	%fd41, %fd10, %fd34;
	bra.uni 	$L__BB2_15;
$L__BB2_13:
	setp.neu.f64 	%p22, %fd11, 0d7FF0000000000000;
	@%p22 bra 	$L__BB2_15;
	setp.lt.s32 	%p23, %r5, 0;
	setp.eq.s32 	%p24, %r4, 1062207488;
	setp.lt.s32 	%p25, %r10, 0;
	selp.b32 	%r33, 0, 2146435072, %p25;
	and.b32  	%r34, %r10, 2147483647;
	setp.ne.s32 	%p26, %r34, 1071644672;
	or.b32  	%r35, %r33, -2147483648;
	selp.b32 	%r36, %r35, %r33, %p26;
	selp.b32 	%r37, %r36, %r33, %p24;
	selp.b32 	%r38, %r37, %r33, %p23;
	mov.b32 	%r39, 0;
	mov.b64 	%fd41, {%r39, %r38};
$L__BB2_15:
	setp.eq.f64 	%p27, %fd10, 0d3FF0000000000000;
	selp.f64 	%fd35, 0d3FF0000000000000, %fd41, %p27;
	add.f64 	%fd36, %fd9, %fd35;
	cvt.rn.f32.f64 	%f1, %fd36;
	sqrt.rn.f32 	%f2, %f1;
	cvt.f64.f32 	%fd37, %f2;
	cvta.to.global.u64 	%rd16, %rd1;
	add.s64 	%rd18, %rd16, %rd8;
	st.global.f64 	[%rd18], %fd37;
$L__BB2_16:
	ret;

}
	// .globl	_Z15preval_jacobianPdS_S_S_S_S_S_i
.visible .entry _Z15preval_jacobianPdS_S_S_S_S_S_i(
	.param .u64 .ptr .align 1 _Z15preval_jacobianPdS_S_S_S_S_S_i_param_0,
	.param .u64 .ptr .align 1 _Z15preval_jacobianPdS_S_S_S_S_S_i_param_1,
	.param .u64 .ptr .align 1 _Z15preval_jacobianPdS_S_S_S_S_S_i_param_2,
	.param .u64 .ptr .align 1 _Z15preval_jacobianPdS_S_S_S_S_S_i_param_3,
	.param .u64 .ptr .align 1 _Z15preval_jacobianPdS_S_S_S_S_S_i_param_4,
	.param .u64 .ptr .align 1 _Z15preval_jacobianPdS_S_S_S_S_S_i_param_5,
	.param .u64 .ptr .align 1 _Z15preval_jacobianPdS_S_S_S_S_S_i_param_6,
	.param .u32 _Z15preval_jacobianPdS_S_S_S_S_S_i_param_7
)
{
	.reg .pred 	%p<2>;
	.reg .b32 	%r<6>;
	.reg .b64 	%rd<23>;
	.reg .b64 	%fd<14>;

	ld.param.u64 	%rd1, [_Z15preval_jacobianPdS_S_S_S_S_S_i_param_0];
	ld.param.u64 	%rd2, [_Z15preval_jacobianPdS_S_S_S_S_S_i_param_1];
	ld.param.u64 	%rd3, [_Z15preval_jacobianPdS_S_S_S_S_S_i_param_2];
	ld.param.u64 	%rd4, [_Z15preval_jacobianPdS_S_S_S_S_S_i_param_3];
	ld.param.u64 	%rd5, [_Z15preval_jacobianPdS_S_S_S_S_S_i_param_4];
	ld.param.u64 	%rd6, [_Z15preval_jacobianPdS_S_S_S_S_S_i_param_5];
	ld.param.u64 	%rd7, [_Z15preval_jacobianPdS_S_S_S_S_S_i_param_6];
	ld.param.u32 	%r2, [_Z15preval_jacobianPdS_S_S_S_S_S_i_param_7];
	mov.u32 	%r3, %ntid.x;
	mov.u32 	%r4, %ctaid.x;
	mov.u32 	%r5, %tid.x;
	mad.lo.s32 	%r1, %r3, %r4, %r5;
	setp.ge.s32 	%p1, %r1, %r2;
	@%p1 bra 	$L__BB3_2;
	cvta.to.global.u64 	%rd8, %rd2;
	cvta.to.global.u64 	%rd9, %rd3;
	cvta.to.global.u64 	%rd10, %rd4;
	cvta.to.global.u64 	%rd11, %rd5;
	cvta.to.global.u64 	%rd12, %rd6;
	cvta.to.global.u64 	%rd13, %rd7;
	cvta.to.global.u64 	%rd14, %rd1;
	mul.wide.s32 	%rd15, %r1, 8;
	add.s64 	%rd16, %rd8, %rd15;
	ld.global.f64 	%fd1, [%rd16];
	add.s64 	%rd17, %rd9, %rd15;
	ld.global.f64 	%fd2, [%rd17];
	add.s64 	%rd18, %rd10, %rd15;
	ld.global.f64 	%fd3, [%rd18];
	add.s64 	%rd19, %rd11, %rd15;
	ld.global.f64 	%fd4, [%rd19];
	add.s64 	%rd20, %rd12, %rd15;
	ld.global.f64 	%fd5, [%rd20];
	add.s64 	%rd21, %rd13, %rd15;
	ld.global.f64 	%fd6, [%rd21];
	sub.f64 	%fd7, %fd3, %fd1;
	sub.f64 	%fd8, %fd6, %fd2;
	mul.f64 	%fd9, %fd7, %fd8;
	sub.f64 	%fd10, %fd5, %fd1;
	sub.f64 	%fd11, %fd4, %fd2;
	mul.f64 	%fd12, %fd11, %fd10;
	sub.f64 	%fd13, %fd9, %fd12;
	add.s64 	%rd22, %rd14, %rd15;
	st.global.f64 	[%rd22], %fd13;
$L__BB3_2:
	ret;

}
	// .globl	_Z14preval_normalsPdS_S_S_S_S_S_S_S_S_S_S_Pii
.visible .entry _Z14preval_normalsPdS_S_S_S_S_S_S_S_S_S_S_Pii(
	.param .u64 .ptr .align 1 _Z14preval_normalsPdS_S_S_S_S_S_S_S_S_S_S_Pii_param_0,
	.param .u64 .ptr .align 1 _Z14preval_normalsPdS_S_S_S_S_S_S_S_S_S_S_Pii_param_1,
	.param .u64 .ptr .align 1 _Z14preval_normalsPdS_S_S_S_S_S_S_S_S_S_S_Pii_param_2,
	.param .u64 .ptr .align 1 _Z14preval_normalsPdS_S_S_S_S_S_S_S_S_S_S_Pii_param_3,
	.param .u64 .ptr .align 1 _Z14preval_normalsPdS_S_S_S_S_S_S_S_S_S_S_Pii_param_4,
	.param .u64 .ptr .align 1 _Z14preval_normalsPdS_S_S_S_S_S_S_S_S_S_S_Pii_param_5,
	.param .u64 .ptr .align 1 _Z14preval_normalsPdS_S_S_S_S_S_S_S_S_S_S_Pii_param_6,
	.param .u64 .ptr .align 1 _Z14preval_normalsPdS_S_S_S_S_S_S_S_S_S_S_Pii_param_7,
	.param .u64 .ptr .align 1 _Z14preval_normalsPdS_S_S_S_S_S_S_S_S_S_S_Pii_param_8,
	.param .u64 .ptr .align 1 _Z14preval_normalsPdS_S_S_S_S_S_S_S_S_S_S_Pii_param_9,
	.param .u64 .ptr .align 1 _Z14preval_normalsPdS_S_S_S_S_S_S_S_S_S_S_Pii_param_10,
	.param .u64 .ptr .align 1 _Z14preval_normalsPdS_S_S_S_S_S_S_S_S_S_S_Pii_param_11,
	.param .u64 .ptr .align 1 _Z14preval_normalsPdS_S_S_S_S_S_S_S_S_S_S_Pii_param_12,
	.param .u32 _Z14preval_normalsPdS_S_S_S_S_S_S_S_S_S_S_Pii_param_13
)
{
	.reg .pred 	%p<28>;
	.reg .b32 	%r<40>;
	.reg .b32 	%f<3>;
	.reg .b64 	%rd<21>;
	.reg .b64 	%fd<45>;

	ld.param.u64 	%rd1, [_Z14preval_normalsPdS_S_S_S_S_S_S_S_S_S_S_Pii_param_0];
	ld.param.u64 	%rd2, [_Z14preval_normalsPdS_S_S_S_S_S_S_S_S_S_S_Pii_param_1];
	ld.param.u64 	%rd3, [_Z14preval_normalsPdS_S_S_S_S_S_S_S_S_S_S_Pii_param_2];
	ld.param.u64 	%rd4, [_Z14preval_normalsPdS_S_S_S_S_S_S_S_S_S_S_Pii_param_3];
	ld.param.u64 	%rd5, [_Z14preval_normalsPdS_S_S_S_S_S_S_S_S_S_S_Pii_param_4];
	ld.param.u64 	%rd6, [_Z14preval_normalsPdS_S_S_S_S_S_S_S_S_S_S_Pii_param_5];
	ld.param.u32 	%r6, [_Z14preval_normalsPdS_S_S_S_S_S_S_S_S_S_S_Pii_param_13];
	mov.u32 	%r7, %ntid.x;
	mov.u32 	%r8, %ctaid.x;
	mov.u32 	%r9, %tid.x;
	mad.lo.s32 	%r1, %r7, %r8, %r9;
	setp.ge.s32 	%p1, %r1, %r6;
	@%p1 bra 	$L__BB4_16;
	cvta.to.global.u64 	%rd7, %rd3;
	cvta.to.global.u64 	%rd8, %rd4;
	cvta.to.global.u64 	%rd9, %rd5;
	cvta.to.global.u64 	%rd10, %rd6;
	mul.wide.s32 	%rd11, %r1, 8;
	add.s64 	%rd12, %rd7, %rd11;
	ld.global.f64 	%fd17, [%rd12];
	add.s64 	%rd13, %rd8, %rd11;
	ld.global.f64 	%fd18, [%rd13];
	add.s64 	%rd14, %rd9, %rd11;
	ld.global.f64 	%fd19, [%rd14];
	add.s64 	%rd15, %rd10, %rd11;
	ld.global.f64 	%fd20, [%rd15];
	sub.f64 	%fd1, %fd19, %fd17;
	sub.f64 	%fd2, %fd20, %fd18;
	{
	.reg .b32 %temp; 
	mov.b64 	{%temp, %r2}, %fd1;
	}
	mov.f64 	%fd21, 0d4000000000000000;
	{
	.reg .b32 %temp; 
	mov.b64 	{%temp, %r10}, %fd21;
	}
	and.b32  	%r4, %r10, 2146435072;
	setp.eq.s32 	%p2, %r4, 1062207488;
	abs.f64 	%fd3, %fd1;
	{ // callseq 2, 0
	.param .b64 param0;
	st.param.f64 	[param0], %fd3;
	.param .b64 retval0;
	call.uni (retval0), 
	__internal_accurate_pow, 
	(
	param0
	);
	ld.param.f64 	%fd22, [retval0];
	} // callseq 2
	setp.lt.s32 	%p3, %r2, 0;
	neg.f64 	%fd24, %fd22;
	selp.f64 	%fd25, %fd24, %fd22, %p2;
	selp.f64 	%fd42, %fd25, %fd22, %p3;
	setp.neu.f64 	%p4, %fd1, 0d0000000000000000;
	@%p4 bra 	$L__BB4_3;
	setp.eq.s32 	%p5, %r4, 1062207488;
	selp.b32 	%r11, %r2, 0, %p5;
	setp.lt.s32 	%p6, %r10, 0;
	or.b32  	%r12, %r11, 2146435072;
	selp.b32 	%r13, %r12, %r11, %p6;
	mov.b32 	%r14, 0;
	mov.b64 	%fd42, {%r14, %r13};
$L__BB4_3:
	add.f64 	%fd26, %fd1, 0d4000000000000000;
	{
	.reg .b32 %temp; 
	mov.b64 	{%temp, %r15}, %fd26;
	}
	and.b32  	%r16, %r15, 2146435072;
	setp.ne.s32 	%p7, %r16, 2146435072;
	@%p7 bra 	$L__BB4_8;
	setp.num.f64 	%p8, %fd1, %fd1;
	@%p8 bra 	$L__BB4_6;
	mov.f64 	%fd27, 0d4000000000000000;
	add.rn.f64 	%fd42, %fd1, %fd27;
	bra.uni 	$L__BB4_8;
$L__BB4_6:
	setp.neu.f64 	%p9, %fd3, 0d7FF0000000000000;
	@%p9 bra 	$L__BB4_8;
	setp.lt.s32 	%p10, %r2, 0;
	setp.eq.s32 	%p11, %r4, 1062207488;
	setp.lt.s32 	%p12, %r10, 0;
	selp.b32 	%r18, 0, 2146435072, %p12;
	and.b32  	%r19, %r10, 2147483647;
	setp.ne.s32 	%p13, %r19, 1071644672;
	or.b32  	%r20, %r18, -2147483648;
	selp.b32 	%r21, %r20, %r18, %p13;
	selp.b32 	%r22, %r21, %r18, %p11;
	selp.b32 	%r23, %r22, %r18, %p10;
	mov.b32 	%r24, 0;
	mov.b64 	%fd42, {%r24, %r23};
$L__BB4_8:
	setp.eq.s32 	%p14, %r4, 1062207488;
	{
	.reg .b32 %temp; 
	mov.b64 	{%temp, %r5}, %fd2;
	}
	abs.f64 	%fd10, %fd2;
	{ // callseq 3, 0
	.param .b64 param0;
	st.param.f64 	[param0], %fd10;
	.param .b64 retval0;
	call.uni (retval0), 
	__internal_accurate_pow, 
	(
	param0
	);
	ld.param.f64 	%fd28, [retval0];
	} // callseq 3
	setp.lt.s32 	%p15, %r5, 0;
	neg.f64 	%fd30, %fd28;
	selp.f64 	%fd31, %fd30, %fd28, %p14;
	selp.f64 	%fd44, %fd31, %fd28, %p15;
	setp.neu.f64 	%p16, %fd2, 0d0000000000000000;
	@%p16 bra 	$L__BB4_10;
	setp.eq.s32 	%p17, %r4, 1062207488;
	selp.b32 	%r26, %r5, 0, %p17;
	setp.lt.s32 	%p18, %r10, 0;
	or.b32  	%r27, %r26, 2146435072;
	selp.b32 	%r28, %r27, %r26, %p18;
	mov.b32 	%r29, 0;
	mov.b64 	%fd44, {%r29, %r28};
$L__BB4_10:
	add.f64 	%fd32, %fd2, 0d4000000000000000;
	{
	.reg .b32 %temp; 
	mov.b64 	{%temp, %r30}, %fd32;
	}
	and.b32  	%r31, %r30, 2146435072;
	setp.ne.s32 	%p19, %r31, 2146435072;
	@%p19 bra 	$L__BB4_15;
	setp.num.f64 	%p20, %fd2, %fd2;
	@%p20 bra 	$L__BB4_13;
	mov.f64 	%fd33, 0d4000000000000000;
	add.rn.f64 	%fd44, %fd2, %fd33;
	bra.uni 	$L__BB4_15;
$L__BB4_13:
	setp.neu.f64 	%p21, %fd10, 0d7FF0000000000000;
	@%p21 bra 	$L__BB4_15;
	setp.lt.s32 	%p22, %r5, 0;
	setp.eq.s32 	%p23, %r4, 1062207488;
	setp.lt.s32 	%p24, %r10, 0;
	selp.b32 	%r33, 0, 2146435072, %p24;
	and.b32  	%r34, %r10, 2147483647;
	setp.ne.s32 	%p25, %r34, 1071644672;
	or.b32  	%r35, %r33, -2147483648;
	selp.b32 	%r36, %r35, %r33, %p25;
	selp.b32 	%r37, %r36, %r33, %p23;
	selp.b32 	%r38, %r37, %r33, %p22;
	mov.b32 	%r39, 0;
	mov.b64 	%fd44, {%r39, %r38};
$L__BB4_15:
	setp.eq.f64 	%p26, %fd2, 0d3FF0000000000000;
	selp.f64 	%fd34, 0d3FF0000000000000, %fd44, %p26;
	setp.eq.f64 	%p27, %fd1, 0d3FF0000000000000;
	selp.f64 	%fd35, 0d3FF0000000000000, %fd42, %p27;
	add.f64 	%fd36, %fd35, %fd34;
	cvt.rn.f32.f64 	%f1, %fd36;
	sqrt.rn.f32 	%f2, %f1;
	cvt.f64.f32 	%fd37, %f2;
	neg.f64 	%fd38, %fd2;
	div.rn.f64 	%fd39, %fd38, %fd37;
	cvta.to.global.u64 	%rd16, %rd1;
	add.s64 	%rd18, %rd16, %rd11;
	st.global.f64 	[%rd18], %fd39;
	div.rn.f64 	%fd40, %fd1, %fd37;
	cvta.to.global.u64 	%rd19, %rd2;
	add.s64 	%rd20, %rd19, %rd11;
	st.global.f64 	[%rd20], %fd40;
$L__BB4_16:
	ret;

}
	// .globl	_Z24preval_normals_directionPdS_S_S_S_S_S_S_PiS0_i
.visible .entry _Z24preval_normals_directionPdS_S_S_S_S_S_S_PiS0_i(
	.param .u64 .ptr .align 1 _Z24preval_normals_directionPdS_S_S_S_S_S_S_PiS0_i_param_0,
	.param .u64 .ptr .align 1 _Z24preval_normals_directionPdS_S_S_S_S_S_S_PiS0_i_param_1,
	.param .u64 .ptr .align 1 _Z24preval_normals_directionPdS_S_S_S_S_S_S_PiS0_i_param_2,
	.param .u64 .ptr .align 1 _Z24preval_normals_directionPdS_S_S_S_S_S_S_PiS0_i_param_3,
	.param .u64 .ptr .align 1 _Z24preval_normals_directionPdS_S_S_S_S_S_S_PiS0_i_param_4,
	.param .u64 .ptr .align 1 _Z24preval_normals_directionPdS_S_S_S_S_S_S_PiS0_i_param_5,
	.param .u64 .ptr .align 1 _Z24preval_normals_directionPdS_S_S_S_S_S_S_PiS0_i_param_6,
	.param .u64 .ptr .align 1 _Z24preval_normals_directionPdS_S_S_S_S_S_S_PiS0_i_param_7,
	.param .u64 .ptr .align 1 _Z24preval_normals_directionPdS_S_S_S_S_S_S_PiS0_i_param_8,
	.param .u64 .ptr .align 1 _Z24preval_normals_directionPdS_S_S_S_S_S_S_PiS0_i_param_9,
	.param .u32 _Z24preval_normals_directionPdS_S_S_S_S_S_S_PiS0_i_param_10
)
{
	.reg .pred 	%p<6>;
	.reg .b32 	%r<8>;
	.reg .b64 	%rd<50>;
	.reg .b64 	%fd<49>;

	ld.param.u64 	%rd13, [_Z24preval_normals_directionPdS_S_S_S_S_S_S_PiS0_i_param_2];
	ld.param.u64 	%rd14, [_Z24preval_normals_directionPdS_S_S_S_S_S_S_PiS0_i_param_3];
	ld.param.u64 	%rd15, [_Z24preval_normals_directionPdS_S_S_S_S_S_S_PiS0_i_param_4];
	ld.param.u64 	%rd16, [_Z24preval_normals_directionPdS_S_S_S_S_S_S_PiS0_i_param_5];
	ld.param.u64 	%rd17, [_Z24preval_normals_directionPdS_S_S_S_S_S_S_PiS0_i_param_6];
	ld.param.u64 	%rd18, [_Z24preval_normals_directionPdS_S_S_S_S_S_S_PiS0_i_param_7];
	ld.param.u64 	%rd11, [_Z24preval_normals_directionPdS_S_S_S_S_S_S_PiS0_i_param_8];
	ld.param.u64 	%rd12, [_Z24preval_normals_directionPdS_S_S_S_S_S_S_PiS0_i_param_9];
	ld.param.u32 	%r3, [_Z24preval_normals_directionPdS_S_S_S_S_S_S_PiS0_i_param_10];
	cvta.to.global.u64 	%rd1, %rd18;
	cvta.to.global.u64 	%rd2, %rd14;
	cvta.to.global.u64 	%rd3, %rd17;
	cvta.to.global.u64 	%rd4, %rd13;
	cvta.to.global.u64 	%rd5, %rd16;
	cvta.to.global.u64 	%rd6, %rd15;
	mov.u32 	%r4, %ntid.x;
	mov.u32 	%r5, %ctaid.x;
	mov.u32 	%r6, %tid.x;
	mad.lo.s32 	%r1, %r4, %r5, %r6;
	setp.ge.s32 	%p1, %r1, %r3;
	@%p1 bra 	$L__BB5_9;
	ld.param.u64 	%rd49, [_Z24preval_normals_directionPdS_S_S_S_S_S_S_PiS0_i_param_1];
	ld.param.u64 	%rd48, [_Z24preval_normals_directionPdS_S_S_S_S_S_S_PiS0_i_param_0];
	cvta.to.global.u64 	%rd19, %rd48;
	cvta.to.global.u64 	%rd20, %rd49;
	cvta.to.global.u64 	%rd21, %rd11;
	cvta.to.global.u64 	%rd22, %rd12;
	mul.wide.s32 	%rd23, %r1, 4;
	add.s64 	%rd24, %rd21, %rd23;
	ld.global.u32 	%r2, [%rd24];
	add.s64 	%rd25, %rd22, %rd23;
	ld.global.u32 	%r7, [%rd25];
	mul.wide.s32 	%rd26, %r1, 8;
	add.s64 	%rd7, %rd19, %rd26;
	ld.global.f64 	%fd1, [%rd7];
	add.s64 	%rd8, %rd20, %rd26;
	ld.global.f64 	%fd2, [%rd8];
	setp.eq.s32 	%p2, %r7, 2;
	@%p2 bra 	$L__BB5_6;
	setp.eq.s32 	%p3, %r7, 1;
	@%p3 bra 	$L__BB5_5;
	setp.ne.s32 	%p4, %r7, 0;
	@%p4 bra 	$L__BB5_7;
	mul.wide.s32 	%rd41, %r2, 8;
	add.s64 	%rd42, %rd3, %rd41;
	ld.global.f64 	%fd47, [%rd42];
	add.s64 	%rd43, %rd1, %rd41;
	ld.global.f64 	%fd48, [%rd43];
	add.s64 	%rd44, %rd4, %rd41;
	ld.global.f64 	%fd32, [%rd44];
	add.s64 	%rd45, %rd6, %rd41;
	ld.global.f64 	%fd33, [%rd45];
	add.f64 	%fd34, %fd32, %fd33;
	mul.f64 	%fd45, %fd34, 0d3FE0000000000000;
	add.s64 	%rd46, %rd2, %rd41;
	ld.global.f64 	%fd35, [%rd46];
	add.s64 	%rd47, %rd5, %rd41;
	ld.global.f64 	%fd36, [%rd47];
	add.f64 	%fd37, %fd35, %fd36;
	mul.f64 	%fd46, %fd37, 0d3FE0000000000000;
	bra.uni 	$L__BB5_7;
$L__BB5_5:
	mul.wide.s32 	%rd34, %r2, 8;
	add.s64 	%rd35, %rd4, %rd34;
	ld.global.f64 	%fd47, [%rd35];
	add.s64 	%rd36, %rd2, %rd34;
	ld.global.f64 	%fd48, [%rd36];
	add.s64 	%rd37, %rd6, %rd34;
	ld.global.f64 	%fd26, [%rd37];
	add.s64 	%rd38, %rd3, %rd34;
	ld.global.f64 	%fd27, [%rd38];
	add.f64 	%fd28, %fd26, %fd27;
	mul.f64 	%fd45, %fd28, 0d3FE0000000000000;
	add.s64 	%rd39, %rd5, %rd34;
	ld.global.f64 	%fd29, [%rd39];
	add.s64 	%rd40, %rd1, %rd34;
	ld.global.f64 	%fd30, [%rd40];
	add.f64 	%fd31, %fd29, %fd30;
	mul.f64 	%fd46, %fd31, 0d3FE0000000000000;
	bra.uni 	$L__BB5_7;
$L__BB5_6:
	mul.wide.s32 	%rd27, %r2, 8;
	add.s64 	%rd28, %rd6, %rd27;
	ld.global.f64 	%fd47, [%rd28];
	add.s64 	%rd29, %rd5, %rd27;
	ld.global.f64 	%fd48, [%rd29];
	add.s64 	%rd30, %rd4, %rd27;
	ld.global.f64 	%fd20, [%rd30];
	add.s64 	%rd31, %rd3, %rd27;
	ld.global.f64 	%fd21, [%rd31];
	add.f64 	%fd22, %fd20, %fd21;
	mul.f64 	%fd45, %fd22, 0d3FE0000000000000;
	add.s64 	%rd32, %rd2, %rd27;
	ld.global.f64 	%fd23, [%rd32];
	add.s64 	%rd33, %rd1, %rd27;
	ld.global.f64 	%fd24, [%rd33];
	add.f64 	%fd25, %fd23, %fd24;
	mul.f64 	%fd46, %fd25, 0d3FE0000000000000;
$L__BB5_7:
	sub.f64 	%fd38, %fd47, %fd45;
	sub.f64 	%fd39, %fd48, %fd46;
	mul.f64 	%fd40, %fd2, %fd39;
	fma.rn.f64 	%fd41, %fd1, %fd38, %fd40;
	setp.leu.f64 	%p5, %fd41, 0d0000000000000000;
	@%p5 bra 	$L__BB5_9;
	neg.f64 	%fd42, %fd1;
	st.global.f64 	[%rd7], %fd42;
	ld.global.f64 	%fd43, [%rd8];
	neg.f64 	%fd44, %fd43;
	st.global.f64 	[%rd8], %fd44;
$L__BB5_9:
	ret;

}
	// .globl	_Z15preval_partialsPdS_S_S_S_S_S_S_S_S_i
.visible .entry _Z15preval_partialsPdS_S_S_S_S_S_S_S_S_i(
	.param .u64 .ptr .align 1 _Z15preval_partialsPdS_S_S_S_S_S_S_S_S_i_param_0,
	.param .u64 .ptr .align 1 _Z15preval_partialsPdS_S_S_S_S_S_S_S_S_i_param_1,
	.param .u64 .ptr .align 1 _Z15preval_partialsPdS_S_S_S_S_S_S_S_S_i_param_2,
	.param .u64 .ptr .align 1 _Z15preval_partialsPdS_S_S_S_S_S_S_S_S_i_param_3,
	.param .u64 .ptr .align 1 _Z15preval_partialsPdS_S_S_S_S_S_S_S_S_i_param_4,
	.param .u64 .ptr .align 1 _Z15preval_partialsPdS_S_S_S_S_S_S_S_S_i_param_5,
	.param .u64 .ptr .align 1 _Z15preval_partialsPdS_S_S_S_S_S_S_S_S_i_param_6,
	.param .u64 .ptr .align 1 _Z15preval_partialsPdS_S_S_S_S_S_S_S_S_i_param_7,
	.param .u64 .ptr .align 1 _Z15preval_partialsPdS_S_S_S_S_S_S_S_S_i_param_8,
	.param .u64 .ptr .align 1 _Z15preval_partialsPdS_S_S_S_S_S_S_S_S_i_param_9,
	.param .u32 _Z15preval_partialsPdS_S_S_S_S_S_S_S_S_i_param_10
)
{
	.reg .pred 	%p<2>;
	.reg .b32 	%r<6>;
	.reg .b64 	%rd<35>;
	.reg .b64 	%fd<13>;

	ld.param.u64 	%rd2, [_Z15preval_partialsPdS_S_S_S_S_S_S_S_S_i_param_1];
	ld.param.u64 	%rd4, [_Z15preval_partialsPdS_S_S_S_S_S_S_S_S_i_param_3];
	ld.param.u64 	%rd5, [_Z15preval_partialsPdS_S_S_S_S_S_S_S_S_i_param_4];
	ld.param.u64 	%rd6, [_Z15preval_partialsPdS_S_S_S_S_S_S_S_S_i_param_5];
	ld.param.u64 	%rd8, [_Z15preval_partialsPdS_S_S_S_S_S_S_S_S_i_param_7];
	ld.param.u64 	%rd9, [_Z15preval_partialsPdS_S_S_S_S_S_S_S_S_i_param_8];
	ld.param.u64 	%rd10, [_Z15preval_partialsPdS_S_S_S_S_S_S_S_S_i_param_9];
	ld.param.u32 	%r2, [_Z15preval_partialsPdS_S_S_S_S_S_S_S_S_i_param_10];
	mov.u32 	%r3, %ntid.x;
	mov.u32 	%r4, %ctaid.x;
	mov.u32 	%r5, %tid.x;
	mad.lo.s32 	%r1, %r3, %r4, %r5;
	setp.ge.s32 	%p1, %r1, %r2;
	@%p1 bra 	$L__BB6_2;
	ld.param.u64 	%rd34, [_Z15preval_partialsPdS_S_S_S_S_S_S_S_S_i_param_6];
	ld.param.u64 	%rd33, [_Z15preval_partialsPdS_S_S_S_S_S_S_S_S_i_param_2];
	ld.param.u64 	%rd32, [_Z15preval_partialsPdS_S_S_S_S_S_S_S_S_i_param_0];
	cvta.to.global.u64 	%rd11, %rd33;
	cvta.to.global.u64 	%rd12, %rd32;
	cvta.to.global.u64 	%rd13, %rd34;
	cvta.to.global.u64 	%rd14, %rd4;
	cvta.to.global.u64 	%rd15, %rd2;
	cvta.to.global.u64 	%rd16, %rd8;
	cvta.to.global.u64 	%rd17, %rd5;
	cvta.to.global.u64 	%rd18, %rd9;
	cvta.to.global.u64 	%rd19, %rd6;
	cvta.to.global.u64 	%rd20, %rd10;
	mul.wide.s32 	%rd21, %r1, 8;
	add.s64 	%rd22, %rd11, %rd21;
	ld.global.f64 	%fd1, [%rd22];
	add.s64 	%rd23, %rd12, %rd21;
	ld.global.f64 	%fd2, [%rd23];
	sub.f64 	%fd3, %fd1, %fd2;
	add.s64 	%rd24, %rd13, %rd21;
	st.global.f64 	[%rd24], %fd3;
	add.s64 	%rd25, %rd14, %rd21;
	ld.global.f64 	%fd4, [%rd25];
	add.s64 	%rd26, %rd15, %rd21;
	ld.global.f64 	%fd5, [%rd26];
	sub.f64 	%fd6, %fd4, %fd5;
	add.s64 	%rd27, %rd16, %rd21;
	st.global.f64 	[%rd27], %fd6;
	add.s64 	%rd28, %rd17, %rd21;
	ld.global.f64 	%fd7, [%rd28];
	ld.global.f64 	%fd8, [%rd23];
	sub.f64 	%fd9, %fd7, %fd8;
	add.s64 	%rd29, %rd18, %rd21;
	st.global.f64 	[%rd29], %fd9;
	add.s64 	%rd30, %rd19, %rd21;
	ld.global.f64 	%fd10, [%rd30];
	ld.global.f64 	%fd11, [%rd26];
	sub.f64 	%fd12, %fd10, %fd11;
	add.s64 	%rd31, %rd20, %rd21;
	st.global.f64 	[%rd31], %fd12;
$L__BB6_2:
	ret;

}
.func  (.param .b64 func_retval0) __internal_accurate_pow(
	.param .b64 __internal_accurate_pow_param_0
)
{
	.reg .pred 	%p<8>;
	.reg .b32 	%r<49>;
	.reg .b32 	%f<3>;
	.reg .b64 	%fd<109>;

	ld.param.f64 	%fd10, [__internal_accurate_pow_param_0];
	{
	.reg .b32 %temp; 
	mov.b64 	{%temp, %r46}, %fd10;
	}
	{
	.reg .b32 %temp; 
	mov.b64 	{%r45, %temp}, %fd10;
	}
	shr.u32 	%r47, %r46, 20;
	setp.gt.u32 	%p1, %r46, 1048575;
	@%p1 bra 	$L__BB7_2;
	mul.f64 	%fd11, %fd10, 0d4350000000000000;
	{
	.reg .b32 %temp; 
	mov.b64 	{%temp, %r46}, %fd11;
	}
	{
	.reg .b32 %temp; 
	mov.b64 	{%r45, %temp}, %fd11;
	}
	shr.u32 	%r16, %r46, 20;
	add.s32 	%r47, %r16, -54;
$L__BB7_2:
	add.s32 	%r48, %r47, -1023;
	and.b32  	%r17, %r46, -2146435073;
	or.b32  	%r18, %r17, 1072693248;
	mov.b64 	%fd107, {%r45, %r18};
	setp.lt.u32 	%p2, %r18, 1073127583;
	@%p2 bra 	$L__BB7_4;
	{
	.reg .b32 %temp; 
	mov.b64 	{%r19, %temp}, %fd107;
	}
	{
	.reg .b32 %temp; 
	mov.b64 	{%temp, %r20}, %fd107;
	}
	add.s32 	%r21, %r20, -1048576;
	mov.b64 	%fd107, {%r19, %r21};
	add.s32 	%r48, %r47, -1022;
$L__BB7_4:
	add.f64 	%fd12, %fd107, 0dBFF0000000000000;
	add.f64 	%fd13, %fd107, 0d3FF0000000000000;
	rcp.approx.ftz.f64 	%fd14, %fd13;
	neg.f64 	%fd15, %fd13;
	fma.rn.f64 	%fd16, %fd15, %fd14, 0d3FF0000000000000;
	fma.rn.f64 	%fd17, %fd16, %fd16, %fd16;
	fma.rn.f64 	%fd18, %fd17, %fd14, %fd14;
	mul.f64 	%fd19, %fd12, %fd18;
	fma.rn.f64 	%fd20, %fd12, %fd18, %fd19;
	mul.f64 	%fd21, %fd20, %fd20;
	fma.rn.f64 	%fd22, %fd21, 0d3EB0F5FF7D2CAFE2, 0d3ED0F5D241AD3B5A;
	fma.rn.f64 	%fd23, %fd22, %fd21, 0d3EF3B20A75488A3F;
	fma.rn.f64 	%fd24, %fd23, %fd21, 0d3F1745CDE4FAECD5;
	fma.rn.f64 	%fd25, %fd24, %fd21, 0d3F3C71C7258A578B;
	fma.rn.f64 	%fd26, %fd25, %fd21, 0d3F6249249242B910;
	fma.rn.f64 	%fd27, %fd26, %fd21, 0d3F89999999999DFB;
	sub.f64 	%fd28, %fd12, %fd20;
	add.f64 	%fd29, %fd28, %fd28;
	neg.f64 	%fd30, %fd20;
	fma.rn.f64 	%fd31, %fd30, %fd12, %fd29;
	mul.f64 	%fd32, %fd18, %fd31;
	fma.rn.f64 	%fd33, %fd21, %fd27, 0d3FB5555555555555;
	mov.f64 	%fd34, 0d3FB5555555555555;
	sub.f64 	%fd35, %fd34, %fd33;
	fma.rn.f64 	%fd36, %fd21, %fd27, %fd35;
	add.f64 	%fd37, %fd36, 0dBC46A4CB00B9E7B0;
	add.f64 	%fd38, %fd33, %fd37;
	sub.f64 	%fd39, %fd33, %fd38;
	add.f64 	%fd40, %fd37, %fd39;
	mul.rn.f64 	%fd41, %fd20, %fd20;
	neg.f64 	%fd42, %fd41;
	fma.rn.f64 	%fd43, %fd20, %fd20, %fd42;
	{
	.reg .b32 %temp; 
	mov.b64 	{%r22, %temp}, %fd32;
	}
	{
	.reg .b32 %temp; 
	mov.b64 	{%temp, %r23}, %fd32;
	}
	add.s32 	%r24, %r23, 1048576;
	mov.b64 	%fd44, {%r22, %r24};
	fma.rn.f64 	%fd45, %fd20, %fd44, %fd43;
	mul.rn.f64 	%fd46, %fd41, %fd20;
	neg.f64 	%fd47, %fd46;
	fma.rn.f64 	%fd48, %fd41, %fd20, %fd47;
	fma.rn.f64 	%fd49, %fd41, %fd32, %fd48;
	fma.rn.f64 	%fd50, %fd45, %fd20, %fd49;
	mul.rn.f64 	%fd51, %fd38, %fd46;
	neg.f64 	%fd52, %fd51;
	fma.rn.f64 	%fd53, %fd38, %fd46, %fd52;
	fma.rn.f64 	%fd54, %fd38, %fd50, %fd53;
	fma.rn.f64 	%fd55, %fd40, %fd46, %fd54;
	add.f64 	%fd56, %fd51, %fd55;
	sub.f64 	%fd57, %fd51, %fd56;
	add.f64 	%fd58, %fd55, %fd57;
	add.f64 	%fd59, %fd20, %fd56;
	sub.f64 	%fd60, %fd20, %fd59;
	add.f64 	%fd61, %fd56, %fd60;
	add.f64 	%fd62, %fd58, %fd61;
	add.f64 	%fd63, %fd32, %fd62;
	add.f64 	%fd64, %fd59, %fd63;
	sub.f64 	%fd65, %fd59, %fd64;
	add.f64 	%fd66, %fd63, %fd65;
	xor.b32  	%r25, %r48, -2147483648;
	mov.b32 	%r26, 1127219200;
	mov.b64 	%fd67, {%r25, %r26};
	mov.b32 	%r27, -2147483648;
	mov.b64 	%fd68, {%r27, %r26};
	sub.f64 	%fd69, %fd67, %fd68;
	fma.rn.f64 	%fd70, %fd69, 0d3FE62E42FEFA39EF, %fd64;
	fma.rn.f64 	%fd71, %fd69, 0dBFE62E42FEFA39EF, %fd70;
	sub.f64 	%fd72, %fd71, %fd64;
	sub.f64 	%fd73, %fd66, %fd72;
	fma.rn.f64 	%fd74, %fd69, 0d3C7ABC9E3B39803F, %fd73;
	add.f64 	%fd75, %fd70, %fd74;
	sub.f64 	%fd76, %fd70, %fd75;
	add.f64 	%fd77, %fd74, %fd76;
	mov.f64 	%fd78, 0d4000000000000000;
	{
	.reg .b32 %temp; 
	mov.b64 	{%temp, %r28}, %fd78;
	}
	{
	.reg .b32 %temp; 
	mov.b64 	{%r29, %temp}, %fd78;
	}
	shl.b32 	%r30, %r28, 1;
	setp.gt.u32 	%p3, %r30, -33554433;
	and.b32  	%r31, %r28, -15728641;
	selp.b32 	%r32, %r31, %r28, %p3;
	mov.b64 	%fd79, {%r29, %r32};
	mul.rn.f64 	%fd80, %fd75, %fd79;
	neg.f64 	%fd81, %fd80;
	fma.rn.f64 	%fd82, %fd75, %fd79, %fd81;
	fma.rn.f64 	%fd83, %fd77, %fd79, %fd82;
	add.f64 	%fd4, %fd80, %fd83;
	sub.f64 	%fd84, %fd80, %fd4;
	add.f64 	%fd5, %fd83, %fd84;
	fma.rn.f64 	%fd85, %fd4, 0d3FF71547652B82FE, 0d4338000000000000;
	{
	.reg .b32 %temp; 
	mov.b64 	{%r13, %temp}, %fd85;
	}
	mov.f64 	%fd86, 0dC338000000000000;
	add.rn.f64 	%fd87, %fd85, %fd86;
	fma.rn.f64 	%fd88, %fd87, 0dBFE62E42FEFA39EF, %fd4;
	fma.rn.f64 	%fd89, %fd87, 0dBC7ABC9E3B39803F, %fd88;
	fma.rn.f64 	%fd90, %fd89, 0d3E5ADE1569CE2BDF, 0d3E928AF3FCA213EA;
	fma.rn.f64 	%fd91, %fd90, %fd89, 0d3EC71DEE62401315;
	fma.rn.f64 	%fd92, %fd91, %fd89, 0d3EFA01997C89EB71;
	fma.rn.f64 	%fd93, %fd92, %fd89, 0d3F2A01A014761F65;
	fma.rn.f64 	%fd94, %fd93, %fd89, 0d3F56C16C1852B7AF;
	fma.rn.f64 	%fd95, %fd94, %fd89, 0d3F81111111122322;
	fma.rn.f64 	%fd96, %fd95, %fd89, 0d3FA55555555502A1;
	fma.rn.f64 	%fd97, %fd96, %fd89, 0d3FC5555555555511;
	fma.rn.f64 	%fd98, %fd97, %fd89, 0d3FE000000000000B;
	fma.rn.f64 	%fd99, %fd98, %fd89, 0d3FF0000000000000;
	fma.rn.f64 	%fd100, %fd99, %fd89, 0d3FF0000000000000;
	{
	.reg .b32 %temp; 
	mov.b64 	{%r14, %temp}, %fd100;
	}
	{
	.reg .b32 %temp; 
	mov.b64 	{%temp, %r15}, %fd100;
	}
	shl.b32 	%r33, %r13, 20;
	add.s32 	%r34, %r33, %r15;
	mov.b64 	%fd108, {%r14, %r34};
	{
	.reg .b32 %temp; 
	mov.b64 	{%temp, %r35}, %fd4;
	}
	mov.b32 	%f2, %r35;
	abs.f32 	%f1, %f2;
	setp.lt.f32 	%p4, %f1, 0f4086232B;
	@%p4 bra 	$L__BB7_7;
	setp.lt.f64 	%p5, %fd4, 0d0000000000000000;
	add.f64 	%fd101, %fd4, 0d7FF0000000000000;
	selp.f64 	%fd108, 0d0000000000000000, %fd101, %p5;
	setp.geu.f32 	%p6, %f1, 0f40874800;
	@%p6 bra 	$L__BB7_7;
	shr.u32 	%r36, %r13, 31;
	add.s32 	%r37, %r13, %r36;
	shr.s32 	%r38, %r37, 1;
	shl.b32 	%r39, %r38, 20;
	add.s32 	%r40, %r15, %r39;
	mov.b64 	%fd102, {%r14, %r40};
	sub.s32 	%r41, %r13, %r38;
	shl.b32 	%r42, %r41, 20;
	add.s32 	%r43, %r42, 1072693248;
	mov.b32 	%r44, 0;
	mov.b64 	%fd103, {%r44, %r43};
	mul.f64 	%fd108, %fd103, %fd102;
$L__BB7_7:
	abs.f64 	%fd104, %fd108;
	setp.eq.f64 	%p7, %fd104, 0d7FF0000000000000;
	fma.rn.f64 	%fd105, %fd108, %fd5, %fd108;
	selp.f64 	%fd106, %fd108, %fd105, %p7;
	st.param.f64 	[func_retval0], %fd106;
	ret;

}


// ===== COMPILED SASS (sm_100) =====

	.target	sm_100

	.elftype	@"ET_EXEC"


//--------------------- .note.nv.tkinfo           --------------------------
	.section	.note.nv.tkinfo,"",@"SHT_NOTE"
	.sectionflags	@"SHF_NOTE_NV_TKINFO"
	.tkinfo
        /*0018*/ 	.word	0x00000002
        /*0030*/ 	.string	""
        /*0030*/ 	.string	"ptxas"
        /*0030*/ 	.string	"Cuda compilation tools, release 13.0, V13.0.88"
        /*0030*/ 	.string	"Build cuda_13.0.r13.0/compiler.36424714_0"
        /*0030*/ 	.string	"-arch sm_100 -m 64 "



//--------------------- .note.nv.cuinfo           --------------------------
	.section	.note.nv.cuinfo,"",@"SHT_NOTE"
	.sectionflags	@"SHF_NOTE_NV_CUINFO"
        /*0018*/ 	.short	0x0002
        /*001a*/ 	.short	0x0064
        /*001c*/ 	.short	0x0082
	.zero		2


//--------------------- .nv.info                  --------------------------
	.section	.nv.info,"",@"SHT_CUDA_INFO"
	.align	4


	//----- nvinfo : EIATTR_REGCOUNT
	.align		4
        /*0000*/ 	.byte	0x04, 0x2f
        /*0002*/ 	.short	(.L_11 - .L_10)
	.align		4
.L_10:
        /*0004*/ 	.word	index@(_Z15init_conditionsPdS_S_S_S_S_S_S_iii)
        /*0008*/ 	.word	0x0000001f


	//----- nvinfo : EIATTR_FRAME_SIZE
	.align		4
.L_11:
        /*000c*/ 	.byte	0x04, 0x11
        /*000e*/ 	.short	(.L_13 - .L_12)
	.align		4
.L_12:
        /*0010*/ 	.word	index@(_Z15init_conditionsPdS_S_S_S_S_S_S_iii)
        /*0014*/ 	.word	0x00000000


	//----- nvinfo : EIATTR_REGCOUNT
	.align		4
.L_13:
        /*0018*/ 	.byte	0x04, 0x2f
        /*001a*/ 	.short	(.L_15 - .L_14)
	.align		4
.L_14:
        /*001c*/ 	.word	index@(_Z12min_jacobianPdS_i)
        /*0020*/ 	.word	0x00000012


	//----- nvinfo : EIATTR_FRAME_SIZE
	.align		4
.L_15:
        /*0024*/ 	.byte	0x04, 0x11
        /*0026*/ 	.short	(.L_17 - .L_16)
	.align		4
.L_16:
        /*0028*/ 	.word	index@(_Z12min_jacobianPdS_i)
        /*002c*/ 	.word	0x00000000


	//----- nvinfo : EIATTR_REGCOUNT
	.align		4
.L_17:
        /*0030*/ 	.byte	0x04, 0x2f
        /*0032*/ 	.short	(.L_19 - .L_18)
	.align		4
.L_18:
        /*0034*/ 	.word	index@(_Z18preval_side_lengthPdS_S_S_S_i)
        /*0038*/ 	.word	0x0000001e


	//----- nvinfo : EIATTR_FRAME_SIZE
	.align		4
.L_19:
        /*003c*/ 	.byte	0x04, 0x11
        /*003e*/ 	.short	(.L_21 - .L_20)
	.align		4
.L_20:
        /*0040*/ 	.word	index@($_Z18preval_side_lengthPdS_S_S_S_i$__internal_accurate_pow)
        /*0044*/ 	.word	0x00000000


	//----- nvinfo : EIATTR_FRAME_SIZE
	.align		4
.L_21:
        /*0048*/ 	.byte	0x04, 0x11
        /*004a*/ 	.short	(.L_23 - .L_22)
	.align		4
.L_22:
        /*004c*/ 	.word	index@($__internal_2_$__cuda_sm20_sqrt_rn_f32_slowpath)
        /*0050*/ 	.word	0x00000000


	//----- nvinfo : EIATTR_FRAME_SIZE
	.align		4
.L_23:
        /*0054*/ 	.byte	0x04, 0x11
        /*0056*/ 	.short	(.L_25 - .L_24)
	.align		4
.L_24:
        /*0058*/ 	.word	index@(_Z18preval_side_lengthPdS_S_S_S_i)
        /*005c*/ 	.word	0x00000000


	//----- nvinfo : EIATTR_REGCOUNT
	.align		4
.L_25:
        /*0060*/ 	.byte	0x04, 0x2f
        /*0062*/ 	.short	(.L_27 - .L_26)
	.align		4
.L_26:
        /*0064*/ 	.word	index@(_Z15preval_jacobianPdS_S_S_S_S_S_i)
        /*0068*/ 	.word	0x00000016


	//----- nvinfo : EIATTR_FRAME_SIZE
	.align		4
.L_27:
        /*006c*/ 	.byte	0x04, 0x11
        /*006e*/ 	.short	(.L_29 - .L_28)
	.align		4
.L_28:
        /*0070*/ 	.word	index@(_Z15preval_jacobianPdS_S_S_S_S_S_i)
        /*0074*/ 	.word	0x00000000


	//----- nvinfo : EIATTR_REGCOUNT
	.align		4
.L_29:
        /*0078*/ 	.byte	0x04, 0x2f
        /*007a*/ 	.short	(.L_31 - .L_30)
	.align		4
.L_30:
        /*007c*/ 	.word	index@(_Z14preval_normalsPdS_S_S_S_S_S_S_S_S_S_S_Pii)
        /*0080*/ 	.word	0x0000001e


	//----- nvinfo : EIATTR_FRAME_SIZE
	.align		4
.L_31:
        /*0084*/ 	.byte	0x04, 0x11
        /*0086*/ 	.short	(.L_33 - .L_32)
	.align		4
.L_32:
        /*0088*/ 	.word	index@($_Z14preval_normalsPdS_S_S_S_S_S_S_S_S_S_S_Pii$__internal_accurate_pow)
        /*008c*/ 	.word	0x00000000


	//----- nvinfo : EIATTR_FRAME_SIZE
	.align		4
.L_33:
        /*0090*/ 	.byte	0x04, 0x11
        /*0092*/ 	.short	(.L_35 - .L_34)
	.align		4
.L_34:
        /*0094*/ 	.word	index@($__internal_1_$__cuda_sm20_sqrt_rn_f32_slowpath)
        /*0098*/ 	.word	0x00000000


	//----- nvinfo : EIATTR_FRAME_SIZE
	.align		4
.L_35:
        /*009c*/ 	.byte	0x04, 0x11
        /*009e*/ 	.short	(.L_37 - .L_36)
	.align		4
.L_36:
        /*00a0*/ 	.word	index@($__internal_0_$__cuda_sm20_div_rn_f64_full)
        /*00a4*/ 	.word	0x00000000


	//----- nvinfo : EIATTR_FRAME_SIZE
	.align		4
.L_37:
        /*00a8*/ 	.byte	0x04, 0x11
        /*00aa*/ 	.short	(.L_39 - .L_38)
	.align		4
.L_38:
        /*00ac*/ 	.word	index@(_Z14preval_normalsPdS_S_S_S_S_S_S_S_S_S_S_Pii)
        /*00b0*/ 	.word	0x00000000


	//----- nvinfo : EIATTR_REGCOUNT
	.align		4
.L_39:
        /*00b4*/ 	.byte	0x04, 0x2f
        /*00b6*/ 	.short	(.L_41 - .L_40)
	.align		4
.L_40:
        /*00b8*/ 	.word	index@(_Z24preval_normals_directionPdS_S_S_S_S_S_S_PiS0_i)
        /*00bc*/ 	.word	0x0000001e


	//----- nvinfo : EIATTR_FRAME_SIZE
	.align		4
.L_41:
        /*00c0*/ 	.byte	0x04, 0x11
        /*00c2*/ 	.short	(.L_43 - .L_42)
	.align		4
.L_42:
        /*00c4*/ 	.word	index@(_Z24preval_normals_directionPdS_S_S_S_S_S_S_PiS0_i)
        /*00c8*/ 	.word	0x00000000


	//----- nvinfo : EIATTR_REGCOUNT
	.align		4
.L_43:
        /*00cc*/ 	.byte	0x04, 0x2f
        /*00ce*/ 	.short	(.L_45 - .L_44)
	.align		4
.L_44:
        /*00d0*/ 	.word	index@(_Z15preval_partialsPdS_S_S_S_S_S_S_S_S_i)
        /*00d4*/ 	.word	0x00000014


	//----- nvinfo : EIATTR_FRAME_SIZE
	.align		4
.L_45:
        /*00d8*/ 	.byte	0x04, 0x11
        /*00da*/ 	.short	(.L_47 - .L_46)
	.align		4
.L_46:
        /*00dc*/ 	.word	index@(_Z15preval_partialsPdS_S_S_S_S_S_S_S_S_i)
        /*00e0*/ 	.word	0x00000000


	//----- nvinfo : EIATTR_MIN_STACK_SIZE
	.align		4
.L_47:
        /*00e4*/ 	.byte	0x04, 0x12
        /*00e6*/ 	.short	(.L_49 - .L_48)
	.align		4
.L_48:
        /*00e8*/ 	.word	index@(_Z15preval_partialsPdS_S_S_S_S_S_S_S_S_i)
        /*00ec*/ 	.word	0x00000000


	//----- nvinfo : EIATTR_MIN_STACK_SIZE
	.align		4
.L_49:
        /*00f0*/ 	.byte	0x04, 0x12
        /*00f2*/ 	.short	(.L_51 - .L_50)
	.align		4
.L_50:
        /*00f4*/ 	.word	index@(_Z24preval_normals_directionPdS_S_S_S_S_S_S_PiS0_i)
        /*00f8*/ 	.word	0x00000000


	//----- nvinfo : EIATTR_MIN_STACK_SIZE
	.align		4
.L_51:
        /*00fc*/ 	.byte	0x04, 0x12
        /*00fe*/ 	.short	(.L_53 - .L_52)
	.align		4
.L_52:
        /*0100*/ 	.word	index@(_Z14preval_normalsPdS_S_S_S_S_S_S_S_S_S_S_Pii)
        /*0104*/ 	.word	0x00000000


	//----- nvinfo : EIATTR_MIN_STACK_SIZE
	.align		4
.L_53:
        /*0108*/ 	.byte	0x04, 0x12
        /*010a*/ 	.short	(.L_55 - .L_54)
	.align		4
.L_54:
        /*010c*/ 	.word	index@(_Z15preval_jacobianPdS_S_S_S_S_S_i)
        /*0110*/ 	.word	0x00000000


	//----- nvinfo : EIATTR_MIN_STACK_SIZE
	.align		4
.L_55:
        /*0114*/ 	.byte	0x04, 0x12
        /*0116*/ 	.short	(.L_57 - .L_56)
	.align		4
.L_56:
        /*0118*/ 	.word	index@(_Z18preval_side_lengthPdS_S_S_S_i)
        /*011c*/ 	.word	0x00000000


	//----- nvinfo : EIATTR_MIN_STACK_SIZE
	.align		4
.L_57:
        /*0120*/ 	.byte	0x04, 0x12
        /*0122*/ 	.short	(.L_59 - .L_58)
	.align		4
.L_58:
        /*0124*/ 	.word	index@(_Z12min_jacobianPdS_i)
        /*0128*/ 	.word	0x00000000


	//----- nvinfo : EIATTR_MIN_STACK_SIZE
	.align		4
.L_59:
        /*012c*/ 	.byte	0x04, 0x12
        /*012e*/ 	.short	(.L_61 - .L_60)
	.align		4
.L_60:
        /*0130*/ 	.word	index@(_Z15init_conditionsPdS_S_S_S_S_S_S_iii)
        /*0134*/ 	.word	0x00000000
.L_61:


//--------------------- .nv.compat                --------------------------
	.section	.nv.compat,"",@"SHT_CUDA_COMPAT_INFO"
	.align	4
        /*0000*/ 	.byte	0x02, 0x09, 0x00, 0x00, 0x02, 0x02, 0x01, 0x00, 0x02, 0x05, 0x05, 0x00, 0x03, 0x07, 0x01, 0x01
        /*0010*/ 	.byte	0x02, 0x03, 0x00, 0x00, 0x02, 0x06, 0x01, 0x00, 0x04, 0x0b, 0x08, 0x00, 0x01, 0x00, 0x00, 0x00
        /*0020*/ 	.byte	0x00, 0x00, 0x00, 0x00


//--------------------- .nv.info._Z15preval_partialsPdS_S_S_S_S_S_S_S_S_i --------------------------
	.section	.nv.info._Z15preval_partialsPdS_S_S_S_S_S_S_S_S_i,"",@"SHT_CUDA_INFO"
	.sectionflags	@""
	.align	4


	//----- nvinfo : EIATTR_CUDA_API_VERSION
	.align		4
        /*0000*/ 	.byte	0x04, 0x37
        /*0002*/ 	.short	(.L_63 - .L_62)
.L_62:
        /*0004*/ 	.word	0x00000082


	//----- nvinfo : EIATTR_KPARAM_INFO
	.align		4
.L_63:
        /*0008*/ 	.byte	0x04, 0x17
        /*000a*/ 	.short	(.L_65 - .L_64)
.L_64:
        /*000c*/ 	.word	0x00000000
        /*0010*/ 	.short	0x000a
        /*0012*/ 	.short	0x0050
        /*0014*/ 	.byte	0x00, 0xf0, 0x11, 0x00


	//----- nvinfo : EIATTR_KPARAM_INFO
	.align		4
.L_65:
        /*0018*/ 	.byte	0x04, 0x17
        /*001a*/ 	.short	(.L_67 - .L_66)
.L_66:
        /*001c*/ 	.word	0x00000000
        /*0020*/ 	.short	0x0009
        /*0022*/ 	.short	0x0048
        /*0024*/ 	.byte	0x00, 0xf5, 0x21, 0x00


	//----- nvinfo : EIATTR_KPARAM_INFO
	.align		4
.L_67:
        /*0028*/ 	.byte	0x04, 0x17
        /*002a*/ 	.short	(.L_69 - .L_68)
.L_68:
        /*002c*/ 	.word	0x00000000
        /*0030*/ 	.short	0x0008
        /*0032*/ 	.short	0x0040
        /*0034*/ 	.byte	0x00, 0xf5, 0x21, 0x00


	//----- nvinfo : EIATTR_KPARAM_INFO
	.align		4
.L_69:
        /*0038*/ 	.byte	0x04, 0x17
        /*003a*/ 	.short	(.L_71 - .L_70)
.L_70:
        /*003c*/ 	.word	0x00000000
        /*0040*/ 	.short	0x0007
        /*0042*/ 	.short	0x0038
        /*0044*/ 	.byte	0x00, 0xf5, 0x21, 0x00


	//----- nvinfo : EIATTR_KPARAM_INFO
	.align		4
.L_71:
        /*0048*/ 	.byte	0x04, 0x17
        /*004a*/ 	.short	(.L_73 - .L_72)
.L_72:
        /*004c*/ 	.word	0x00000000
        /*0050*/ 	.short	0x0006
        /*0052*/ 	.short	0x0030
        /*0054*/ 	.byte	0x00, 0xf5, 0x21, 0x00


	//----- nvinfo : EIATTR_KPARAM_INFO
	.align		4
.L_73:
        /*0058*/ 	.byte	0x04, 0x17
        /*005a*/ 	.short	(.L_75 - .L_74)
.L_74:
        /*005c*/ 	.word	0x00000000
        /*0060*/ 	.short	0x0005
        /*0062*/ 	.short	0x0028
        /*0064*/ 	.byte	0x00, 0xf5, 0x21, 0x00


	//----- nvinfo : EIATTR_KPARAM_INFO
	.align		4
.L_75:
        /*0068*/ 	.byte	0x04, 0x17
        /*006a*/ 	.short	(.L_77 - .L_76)
.L_76:
        /*006c*/ 	.word	0x00000000
        /*0070*/ 	.short	0x0004
        /*0072*/ 	.short	0x0020
        /*0074*/ 	.byte	0x00, 0xf5, 0x21, 0x00


	//----- nvinfo : EIATTR_KPARAM_INFO
	.align		4
.L_77:
        /*0078*/ 	.byte	0x04, 0x17
        /*007a*/ 	.short	(.L_79 - .L_78)
.L_78:
        /*007c*/ 	.word	0x00000000
        /*0080*/ 	.short	0x0003
        /*0082*/ 	.short	0x0018
        /*0084*/ 	.byte	0x00, 0xf5, 0x21, 0x00


	//----- nvinfo : EIATTR_KPARAM_INFO
	.align		4
.L_79:
        /*0088*/ 	.byte	0x04, 0x17
        /*008a*/ 	.short	(.L_81 - .L_80)
.L_80:
        /*008c*/ 	.word	0x00000000
        /*0090*/ 	.short	0x0002
        /*0092*/ 	.short	0x0010
        /*0094*/ 	.byte	0x00, 0xf5, 0x21, 0x00


	//----- nvinfo : EIATTR_KPARAM_INFO
	.align		4
.L_81:
        /*0098*/ 	.byte	0x04, 0x17
        /*009a*/ 	.short	(.L_83 - .L_82)
.L_82:
        /*009c*/ 	.word	0x00000000
        /*00a0*/ 	.short	0x0001
        /*00a2*/ 	.short	0x0008
        /*00a4*/ 	.byte	0x00, 0xf5, 0x21, 0x00


	//----- nvinfo : EIATTR_KPARAM_INFO
	.align		4
.L_83:
        /*00a8*/ 	.byte	0x04, 0x17
        /*00aa*/ 	.short	(.L_85 - .L_84)
.L_84:
        /*00ac*/ 	.word	0x00000000
        /*00b0*/ 	.short	0x0000
        /*00b2*/ 	.short	0x0000
        /*00b4*/ 	.byte	0x00, 0xf5, 0x21, 0x00


	//----- nvinfo : EIATTR_SPARSE_MMA_MASK
	.align		4
.L_85:
        /*00b8*/ 	.byte	0x03, 0x50
        /*00ba*/ 	.short	0x0000


	//----- nvinfo : EIATTR_MAXREG_COUNT
	.align		4
        /*00bc*/ 	.byte	0x03, 0x1b
        /*00be*/ 	.short	0x00ff


	//----- nvinfo : EIATTR_MERCURY_ISA_VERSION
	.align		4
        /*00c0*/ 	.byte	0x03, 0x5f
        /*00c2*/ 	.short	0x0101


	//----- nvinfo : EIATTR_VRC_CTA_INIT_COUNT
	.align		4
        /*00c4*/ 	.byte	0x02, 0x4a
	.zero		1
	.zero		1


	//----- nvinfo : EIATTR_EXIT_INSTR_OFFSETS
	.align		4
        /*00c8*/ 	.byte	0x04, 0x1c
        /*00ca*/ 	.short	(.L_87 - .L_86)


	//   ....[0]....
.L_86:
        /*00cc*/ 	.word	0x00000070


	//   ....[1]....
        /*00d0*/ 	.word	0x000002d0


	//----- nvinfo : EIATTR_CBANK_PARAM_SIZE
	.align		4
.L_87:
        /*00d4*/ 	.byte	0x03, 0x19
        /*00d6*/ 	.short	0x0054


	//----- nvinfo : EIATTR_PARAM_CBANK
	.align		4
        /*00d8*/ 	.byte	0x04, 0x0a
        /*00da*/ 	.short	(.L_89 - .L_88)
	.align		4
.L_88:
        /*00dc*/ 	.word	index@(.nv.constant0._Z15preval_partialsPdS_S_S_S_S_S_S_S_S_i)
        /*00e0*/ 	.short	0x0380
        /*00e2*/ 	.short	0x0054


	//----- nvinfo : EIATTR_SW_WAR
	.align		4
.L_89:
        /*00e4*/ 	.byte	0x04, 0x36
        /*00e6*/ 	.short	(.L_91 - .L_90)
.L_90:
        /*00e8*/ 	.word	0x00000008
.L_91:


//--------------------- .nv.info._Z24preval_normals_directionPdS_S_S_S_S_S_S_PiS0_i --------------------------
	.section	.nv.info._Z24preval_normals_directionPdS_S_S_S_S_S_S_PiS0_i,"",@"SHT_CUDA_INFO"
	.sectionflags	@""
	.align	4


	//----- nvinfo : EIATTR_CUDA_API_VERSION
	.align		4
        /*0000*/ 	.byte	0x04, 0x37
        /*0002*/ 	.short	(.L_93 - .L_92)
.L_92:
        /*0004*/ 	.word	0x00000082


	//----- nvinfo : EIATTR_KPARAM_INFO
	.align		4
.L_93:
        /*0008*/ 	.byte	0x04, 0x17
        /*000a*/ 	.short	(.L_95 - .L_94)
.L_94:
        /*000c*/ 	.word	0x00000000
        /*0010*/ 	.short	0x000a
        /*0012*/ 	.short	0x0050
        /*0014*/ 	.byte	0x00, 0xf0, 0x11, 0x00


	//----- nvinfo : EIATTR_KPARAM_INFO
	.align		4
.L_95:
        /*0018*/ 	.byte	0x04, 0x17
        /*001a*/ 	.short	(.L_97 - .L_96)
.L_96:
        /*001c*/ 	.word	0x00000000
        /*0020*/ 	.short	0x0009
        /*0022*/ 	.short	0x0048
        /*0024*/ 	.byte	0x00, 0xf5, 0x21, 0x00


	//----- nvinfo : EIATTR_KPARAM_INFO
	.align		4
.L_97:
        /*0028*/ 	.byte	0x04, 0x17
        /*002a*/ 	.short	(.L_99 - .L_98)
.L_98:
        /*002c*/ 	.word	0x00000000
        /*0030*/ 	.short	0x0008
        /*0032*/ 	.short	0x0040
        /*0034*/ 	.byte	0x00, 0xf5, 0x21, 0x00


	//----- nvinfo : EIATTR_KPARAM_INFO
	.align		4
.L_99:
        /*0038*/ 	.byte	0x04, 0x17
        /*003a*/ 	.short	(.L_101 - .L_100)
.L_100:
        /*003c*/ 	.word	0x00000000
        /*0040*/ 	.short	0x0007
        /*0042*/ 	.short	0x0038
        /*0044*/ 	.byte	0x00, 0xf5, 0x21, 0x00


	//----- nvinfo : EIATTR_KPARAM_INFO
	.align		4
.L_101:
        /*0048*/ 	.byte	0x04, 0x17
        /*004a*/ 	.short	(.L_103 - .L_102)
.L_102:
        /*004c*/ 	.word	0x00000000
        /*0050*/ 	.short	0x0006
        /*0052*/ 	.short	0x0030
        /*0054*/ 	.byte	0x00, 0xf5, 0x21, 0x00


	//----- nvinfo : EIATTR_KPARAM_INFO
	.align		4
.L_103:
        /*0058*/ 	.byte	0x04, 0x17
        /*005a*/ 	.short	(.L_105 - .L_104)
.L_104:
        /*005c*/ 	.word	0x00000000
        /*0060*/ 	.short	0x0005
        /*0062*/ 	.short	0x0028
        /*0064*/ 	.byte	0x00, 0xf5, 0x21, 0x00


	//----- nvinfo : EIATTR_KPARAM_INFO
	.align		4
.L_105:
        /*0068*/ 	.byte	0x04, 0x17
        /*006a*/ 	.short	(.L_107 - .L_106)
.L_106:
        /*006c*/ 	.word	0x00000000
        /*0070*/ 	.short	0x0004
        /*0072*/ 	.short	0x0020
        /*0074*/ 	.byte	0x00, 0xf5, 0x21, 0x00


	//----- nvinfo : EIATTR_KPARAM_INFO
	.align		4
.L_107:
        /*0078*/ 	.byte	0x04, 0x17
        /*007a*/ 	.short	(.L_109 - .L_108)
.L_108:
        /*007c*/ 	.word	0x00000000
        /*0080*/ 	.short	0x0003
        /*0082*/ 	.short	0x0018
        /*0084*/ 	.byte	0x00, 0xf5, 0x21, 0x00


	//----- nvinfo : EIATTR_KPARAM_INFO
	.align		4
.L_109:
        /*0088*/ 	.byte	0x04, 0x17
        /*008a*/ 	.short	(.L_111 - .L_110)
.L_110:
        /*008c*/ 	.word	0x00000000
        /*0090*/ 	.short	0x0002
        /*0092*/ 	.short	0x0010
        /*0094*/ 	.byte	0x00, 0xf5, 0x21, 0x00


	//----- nvinfo : EIATTR_KPARAM_INFO
	.align		4
.L_111:
        /*0098*/ 	.byte	0x04, 0x17
        /*009a*/ 	.short	(.L_113 - .L_112)
.L_112:
        /*009c*/ 	.word	0x00000000
        /*00a0*/ 	.short	0x0001
        /*00a2*/ 	.short	0x0008
        /*00a4*/ 	.byte	0x00, 0xf5, 0x21, 0x00


	//----- nvinfo : EIATTR_KPARAM_INFO
	.align		4
.L_113:
        /*00a8*/ 	.byte	0x04, 0x17
        /*00aa*/ 	.short	(.L_115 - .L_114)
.L_114:
        /*00ac*/ 	.word	0x00000000
        /*00b0*/ 	.short	0x0000
        /*00b2*/ 	.short	0x0000
        /*00b4*/ 	.byte	0x00, 0xf5, 0x21, 0x00


	//----- nvinfo : EIATTR_SPARSE_MMA_MASK
	.align		4
.L_115:
        /*00b8*/ 	.byte	0x03, 0x50
        /*00ba*/ 	.short	0x0000


	//----- nvinfo : EIATTR_MAXREG_COUNT
	.align		4
        /*00bc*/ 	.byte	0x03, 0x1b
        /*00be*/ 	.short	0x00ff


	//----- nvinfo : EIATTR_MERCURY_ISA_VERSION
	.align		4
        /*00c0*/ 	.byte	0x03, 0x5f
        /*00c2*/ 	.short	0x0101


	//----- nvinfo : EIATTR_VRC_CTA_INIT_COUNT
	.align		4
        /*00c4*/ 	.byte	0x02, 0x4a
	.zero		1
	.zero		1


	//----- nvinfo : EIATTR_EXIT_INSTR_OFFSETS
	.align		4
        /*00c8*/ 	.byte	0x04, 0x1c
        /*00ca*/ 	.short	(.L_117 - .L_116)


	//   ....[0]....
.L_116:
        /*00cc*/ 	.word	0x00000070


	//   ....[1]....
        /*00d0*/ 	.word	0x00000660


	//   ....[2]....
        /*00d4*/ 	.word	0x000006c0


	//----- nvinfo : EIATTR_CRS_STACK_SIZE
	.align		4
.L_117:
        /*00d8*/ 	.byte	0x04, 0x1e
        /*00da*/ 	.short	(.L_119 - .L_118)
.L_118:
        /*00dc*/ 	.word	0x00000000


	//----- nvinfo : EIATTR_CBANK_PARAM_SIZE
	.align		4
.L_119:
        /*00e0*/ 	.byte	0x03, 0x19
        /*00e2*/ 	.short	0x0054


	//----- nvinfo : EIATTR_PARAM_CBANK
	.align		4
        /*00e4*/ 	.byte	0x04, 0x0a
        /*00e6*/ 	.short	(.L_121 - .L_120)
	.align		4
.L_120:
        /*00e8*/ 	.word	index@(.nv.constant0._Z24preval_normals_directionPdS_S_S_S_S_S_S_PiS0_i)
        /*00ec*/ 	.short	0x0380
        /*00ee*/ 	.short	0x0054


	//----- nvinfo : EIATTR_SW_WAR
	.align		4
.L_121:
        /*00f0*/ 	.byte	0x04, 0x36
        /*00f2*/ 	.short	(.L_123 - .L_122)
.L_122:
        /*00f4*/ 	.word	0x00000008
.L_123:


//--------------------- .nv.info._Z14preval_normalsPdS_S_S_S_S_S_S_S_S_S_S_Pii --------------------------
	.section	.nv.info._Z14preval_normalsPdS_S_S_S_S_S_S_S_S_S_S_Pii,"",@"SHT_CUDA_INFO"
	.sectionflags	@""
	.align	4


	//----- nvinfo : EIATTR_CUDA_API_VERSION
	.align		4
        /*0000*/ 	.byte	0x04, 0x37
        /*0002*/ 	.short	(.L_125 - .L_124)
.L_124:
        /*0004*/ 	.word	0x00000082


	//----- nvinfo : EIATTR_KPARAM_INFO
	.align		4
.L_125:
        /*0008*/ 	.byte	0x04, 0x17
        /*000a*/ 	.short	(.L_127 - .L_126)
.L_126:
        /*000c*/ 	.word	0x00000000
        /*0010*/ 	.short	0x000d
        /*0012*/ 	.short	0x0068
        /*0014*/ 	.byte	0x00, 0xf0, 0x11, 0x00


	//----- nvinfo : EIATTR_KPARAM_INFO
	.align		4
.L_127:
        /*0018*/ 	.byte	0x04, 0x17
        /*001a*/ 	.short	(.L_129 - .L_128)
.L_128:
        /*001c*/ 	.word	0x00000000
        /*0020*/ 	.short	0x000c
        /*0022*/ 	.short	0x0060
        /*0024*/ 	.byte	0x00, 0xf5, 0x21, 0x00


	//----- nvinfo : EIATTR_KPARAM_INFO
	.align		4
.L_129:
        /*0028*/ 	.byte	0x04, 0x17
        /*002a*/ 	.short	(.L_131 - .L_130)
.L_130:
        /*002c*/ 	.word	0x00000000
        /*0030*/ 	.short	0x000b
        /*0032*/ 	.short	0x0058
        /*0034*/ 	.byte	0x00, 0xf5, 0x21, 0x00


	//----- nvinfo : EIATTR_KPARAM_INFO
	.align		4
.L_131:
        /*0038*/ 	.byte	0x04, 0x17
        /*003a*/ 	.short	(.L_133 - .L_132)
.L_132:
        /*003c*/ 	.word	0x00000000
        /*0040*/ 	.short	0x000a
        /*0042*/ 	.short	0x0050
        /*0044*/ 	.byte	0x00, 0xf5, 0x21, 0x00


	//----- nvinfo : EIATTR_KPARAM_INFO
	.align		4
.L_133:
        /*0048*/ 	.byte	0x04, 0x17
        /*004a*/ 	.short	(.L_135 - .L_134)
.L_134:
        /*004c*/ 	.word	0x00000000
        /*0050*/ 	.short	0x0009
        /*0052*/ 	.short	0x0048
        /*0054*/ 	.byte	0x00, 0xf5, 0x21, 0x00


	//----- nvinfo : EIATTR_KPARAM_INFO
	.align		4
.L_135:
        /*0058*/ 	.byte	0x04, 0x17
        /*005a*/ 	.short	(.L_137 - .L_136)
.L_136:
        /*005c*/ 	.word	0x00000000
        /*0060*/ 	.short	0x0008
        /*0062*/ 	.short	0x0040
        /*0064*/ 	.byte	0x00, 0xf5, 0x21, 0x00


	//----- nvinfo : EIATTR_KPARAM_INFO
	.align		4
.L_137:
        /*0068*/ 	.byte	0x04, 0x17
        /*006a*/ 	.short	(.L_139 - .L_138)
.L_138:
        /*006c*/ 	.word	0x00000000
        /*0070*/ 	.short	0x0007
        /*0072*/ 	.short	0x0038
        /*0074*/ 	.byte	0x00, 0xf5, 0x21, 0x00


	//----- nvinfo : EIATTR_KPARAM_INFO
	.align		4
.L_139:
        /*0078*/ 	.byte	0x04, 0x17
        /*007a*/ 	.short	(.L_141 - .L_140)
.L_140:
        /*007c*/ 	.word	0x00000000
        /*0080*/ 	.short	0x0006
        /*0082*/ 	.short	0x0030
        /*0084*/ 	.byte	0x00, 0xf5, 0x21, 0x00


	//----- nvinfo : EIATTR_KPARAM_INFO
	.align		4
.L_141:
        /*0088*/ 	.byte	0x04, 0x17
        /*008a*/ 	.short	(.L_143 - .L_142)
.L_142:
        /*008c*/ 	.word	0x00000000
        /*0090*/ 	.short	0x0005
        /*0092*/ 	.short	0x0028
        /*0094*/ 	.byte	0x00, 0xf5, 0x21, 0x00


	//----- nvinfo : EIATTR_KPARAM_INFO
	.align		4
.L_143:
        /*0098*/ 	.byte	0x04, 0x17
        /*009a*/ 	.short	(.L_145 - .L_144)
.L_144:
        /*009c*/ 	.word	0x00000000
        /*00a0*/ 	.short	0x0004
        /*00a2*/ 	.short	0x0020
        /*00a4*/ 	.byte	0x00, 0xf5, 0x21, 0x00


	//----- nvinfo : EIATTR_KPARAM_INFO
	.align		4
.L_145:
        /*00a8*/ 	.byte	0x04, 0x17
        /*00aa*/ 	.short	(.L_147 - .L_146)
.L_146:
        /*00ac*/ 	.word	0x00000000
        /*00b0*/ 	.short	0x0003
        /*00b2*/ 	.short	0x0018
        /*00b4*/ 	.byte	0x00, 0xf5, 0x21, 0x00


	//----- nvinfo : EIATTR_KPARAM_INFO
	.align		4
.L_147:
        /*00b8*/ 	.byte	0x04, 0x17
        /*00ba*/ 	.short	(.L_149 - .L_148)
.L_148:
        /*00bc*/ 	.word	0x00000000
        /*00c0*/ 	.short	0x0002
        /*00c2*/ 	.short	0x0010
        /*00c4*/ 	.byte	0x00, 0xf5, 0x21, 0x00


	//----- nvinfo : EIATTR_KPARAM_INFO
	.align		4
.L_149:
        /*00c8*/ 	.byte	0x04, 0x17
        /*00ca*/ 	.short	(.L_151 - .L_150)
.L_150:
        /*00cc*/ 	.word	0x00000000
        /*00d0*/ 	.short	0x0001
        /*00d2*/ 	.short	0x0008
        /*00d4*/ 	.byte	0x00, 0xf5, 0x21, 0x00


	//----- nvinfo : EIATTR_KPARAM_INFO
	.align		4
.L_151:
        /*00d8*/ 	.byte	0x04, 0x17
        /*00da*/ 	.short	(.L_153 - .L_152)
.L_152:
        /*00dc*/ 	.word	0x00000000
        /*00e0*/ 	.short	0x0000
        /*00e2*/ 	.short	0x0000
        /*00e4*/ 	.byte	0x00, 0xf5, 0x21, 0x00


	//----- nvinfo : EIATTR_SPARSE_MMA_MASK
	.align		4
.L_153:
        /*00e8*/ 	.byte	0x03, 0x50
        /*00ea*/ 	.short	0x0000


	//----- nvinfo : EIATTR_MAXREG_COUNT
	.align		4
        /*00ec*/ 	.byte	0x03, 0x1b
        /*00ee*/ 	.short	0x00ff


	//----- nvinfo : EIATTR_MERCURY_ISA_VERSION
	.align		4
        /*00f0*/ 	.byte	0x03, 0x5f
        /*00f2*/ 	.short	0x0101


	//----- nvinfo : EIATTR_VRC_CTA_INIT_COUNT
	.align		4
        /*00f4*/ 	.byte	0x02, 0x4a
	.zero		1
	.zero		1


	//----- nvinfo : EIATTR_EXIT_INSTR_OFFSETS
	.align		4
        /*00f8*/ 	.byte	0x04, 0x1c
        /*00fa*/ 	.short	(.L_155 - .L_154)


	//   ....[0]....
.L_154:
        /*00fc*/ 	.word	0x00000070


	//   ....[1]....
        /*0100*/ 	.word	0x000008e0


	//----- nvinfo : EIATTR_CRS_STACK_SIZE
	.align		4
.L_155:
        /*0104*/ 	.byte	0x04, 0x1e
        /*0106*/ 	.short	(.L_157 - .L_156)
.L_156:
        /*0108*/ 	.word	0x00000000


	//----- nvinfo : EIATTR_CBANK_PARAM_SIZE
	.align		4
.L_157:
        /*010c*/ 	.byte	0x03, 0x19
        /*010e*/ 	.short	0x006c


	//----- nvinfo : EIATTR_PARAM_CBANK
	.align		4
        /*0110*/ 	.byte	0x04, 0x0a
        /*0112*/ 	.short	(.L_159 - .L_158)
	.align		4
.L_158:
        /*0114*/ 	.word	index@(.nv.constant0._Z14preval_normalsPdS_S_S_S_S_S_S_S_S_S_S_Pii)
        /*0118*/ 	.short	0x0380
        /*011a*/ 	.short	0x006c


	//----- nvinfo : EIATTR_SW_WAR
	.align		4
.L_159:
        /*011c*/ 	.byte	0x04, 0x36
        /*011e*/ 	.short	(.L_161 - .L_160)
.L_160:
        /*0120*/ 	.word	0x00000008
.L_161:


//--------------------- .nv.info._Z15preval_jacobianPdS_S_S_S_S_S_i --------------------------
	.section	.nv.info._Z15preval_jacobianPdS_S_S_S_S_S_i,"",@"SHT_CUDA_INFO"
	.sectionflags	@""
	.align	4


	//----- nvinfo : EIATTR_CUDA_API_VERSION
	.align		4
        /*0000*/ 	.byte	0x04, 0x37
        /*0002*/ 	.short	(.L_163 - .L_162)
.L_162:
        /*0004*/ 	.word	0x00000082


	//----- nvinfo : EIATTR_KPARAM_INFO
	.align		4
.L_163:
        /*0008*/ 	.byte	0x04, 0x17
        /*000a*/ 	.short	(.L_165 - .L_164)
.L_164:
        /*000c*/ 	.word	0x00000000
        /*0010*/ 	.short	0x0007
        /*0012*/ 	.short	0x0038
        /*0014*/ 	.byte	0x00, 0xf0, 0x11, 0x00


	//----- nvinfo : EIATTR_KPARAM_INFO
	.align		4
.L_165:
        /*0018*/ 	.byte	0x04, 0x17
        /*001a*/ 	.short	(.L_167 - .L_166)
.L_166:
        /*001c*/ 	.word	0x00000000
        /*0020*/ 	.short	0x0006
        /*0022*/ 	.short	0x0030
        /*0024*/ 	.byte	0x00, 0xf5, 0x21, 0x00


	//----- nvinfo : EIATTR_KPARAM_INFO
	.align		4
.L_167:
        /*0028*/ 	.byte	0x04, 0x17
        /*002a*/ 	.short	(.L_169 - .L_168)
.L_168:
        /*002c*/ 	.word	0x00000000
        /*0030*/ 	.short	0x0005
        /*0032*/ 	.short	0x0028
        /*0034*/ 	.byte	0x00, 0xf5, 0x21, 0x00


	//----- nvinfo : EIATTR_KPARAM_INFO
	.align		4
.L_169:
        /*0038*/ 	.byte	0x04, 0x17
        /*003a*/ 	.short	(.L_171 - .L_170)
.L_170:
        /*003c*/ 	.word	0x00000000
        /*0040*/ 	.short	0x0004
        /*0042*/ 	.short	0x0020
        /*0044*/ 	.byte	0x00, 0xf5, 0x21, 0x00


	//----- nvinfo : EIATTR_KPARAM_INFO
	.align		4
.L_171:
        /*0048*/ 	.byte	0x04, 0x17
        /*004a*/ 	.short	(.L_173 - .L_172)
.L_172:
        /*004c*/ 	.word	0x00000000
        /*0050*/ 	.short	0x0003
        /*0052*/ 	.short	0x0018
        /*0054*/ 	.byte	0x00, 0xf5, 0x21, 0x00


	//----- nvinfo : EIATTR_KPARAM_INFO
	.align		4
.L_173:
        /*0058*/ 	.byte	0x04, 0x17
        /*005a*/ 	.short	(.L_175 - .L_174)
.L_174:
        /*005c*/ 	.word	0x00000000
        /*0060*/ 	.short	0x0002
        /*0062*/ 	.short	0x0010
        /*0064*/ 	.byte	0x00, 0xf5, 0x21, 0x00


	//----- nvinfo : EIATTR_KPARAM_INFO
	.align		4
.L_175:
        /*0068*/ 	.byte	0x04, 0x17
        /*006a*/ 	.short	(.L_177 - .L_176)
.L_176:
        /*006c*/ 	.word	0x00000000
        /*0070*/ 	.short	0x0001
        /*0072*/ 	.short	0x0008
        /*0074*/ 	.byte	0x00, 0xf5, 0x21, 0x00


	//----- nvinfo : EIATTR_KPARAM_INFO
	.align		4
.L_177:
        /*0078*/ 	.byte	0x04, 0x17
        /*007a*/ 	.short	(.L_179 - .L_178)
.L_178:
        /*007c*/ 	.word	0x00000000
        /*0080*/ 	.short	0x0000
        /*0082*/ 	.short	0x0000
        /*0084*/ 	.byte	0x00, 0xf5, 0x21, 0x00


	//----- nvinfo : EIATTR_SPARSE_MMA_MASK
	.align		4
.L_179:
        /*0088*/ 	.byte	0x03, 0x50
        /*008a*/ 	.short	0x0000


	//----- nvinfo : EIATTR_MAXREG_COUNT
	.align		4
        /*008c*/ 	.byte	0x03, 0x1b
        /*008e*/ 	.short	0x00ff


	//----- nvinfo : EIATTR_MERCURY_ISA_VERSION
	.align		4
        /*0090*/ 	.byte	0x03, 0x5f
        /*0092*/ 	.short	0x0101


	//----- nvinfo : EIATTR_VRC_CTA_INIT_COUNT
	.align		4
        /*0094*/ 	.byte	0x02, 0x4a
	.zero		1
	.zero		1


	//----- nvinfo : EIATTR_EXIT_INSTR_OFFSETS
	.align		4
        /*0098*/ 	.byte	0x04, 0x1c
        /*009a*/ 	.short	(.L_181 - .L_180)


	//   ....[0]....
.L_180:
        /*009c*/ 	.word	0x00000070


	//   ....[1]....
        /*00a0*/ 	.word	0x00000240


	//----- nvinfo : EIATTR_CBANK_PARAM_SIZE
	.align		4
.L_181:
        /*00a4*/ 	.byte	0x03, 0x19
        /*00a6*/ 	.short	0x003c


	//----- nvinfo : EIATTR_PARAM_CBANK
	.align		4
        /*00a8*/ 	.byte	0x04, 0x0a
        /*00aa*/ 	.short	(.L_183 - .L_182)
	.align		4
.L_182:
        /*00ac*/ 	.word	index@(.nv.constant0._Z15preval_jacobianPdS_S_S_S_S_S_i)
        /*00b0*/ 	.short	0x0380
        /*00b2*/ 	.short	0x003c


	//----- nvinfo : EIATTR_SW_WAR
	.align		4
.L_183:
        /*00b4*/ 	.byte	0x04, 0x36
        /*00b6*/ 	.short	(.L_185 - .L_184)
.L_184:
        /*00b8*/ 	.word	0x00000008
.L_185:


//--------------------- .nv.info._Z18preval_side_lengthPdS_S_S_S_i --------------------------
	.section	.nv.info._Z18preval_side_lengthPdS_S_S_S_i,"",@"SHT_CUDA_INFO"
	.sectionflags	@""
	.align	4


	//----- nvinfo : EIATTR_CUDA_API_VERSION
	.align		4
        /*0000*/ 	.byte	0x04, 0x37
        /*0002*/ 	.short	(.L_187 - .L_186)
.L_186:
        /*0004*/ 	.word	0x00000082


	//----- nvinfo : EIATTR_KPARAM_INFO
	.align		4
.L_187:
        /*0008*/ 	.byte	0x04, 0x17
        /*000a*/ 	.short	(.L_189 - .L_188)
.L_188:
        /*000c*/ 	.word	0x00000000
        /*0010*/ 	.short	0x0005
        /*0012*/ 	.short	0x0028
        /*0014*/ 	.byte	0x00, 0xf0, 0x11, 0x00


	//----- nvinfo : EIATTR_KPARAM_INFO
	.align		4
.L_189:
        /*0018*/ 	.byte	0x04, 0x17
        /*001a*/ 	.short	(.L_191 - .L_190)
.L_190:
        /*001c*/ 	.word	0x00000000
        /*0020*/ 	.short	0x0004
        /*0022*/ 	.short	0x0020
        /*0024*/ 	.byte	0x00, 0xf5, 0x21, 0x00


	//----- nvinfo : EIATTR_KPARAM_INFO
	.align		4
.L_191:
        /*0028*/ 	.byte	0x04, 0x17
        /*002a*/ 	.short	(.L_193 - .L_192)
.L_192:
        /*002c*/ 	.word	0x00000000
        /*0030*/ 	.short	0x0003
        /*0032*/ 	.short	0x0018
        /*0034*/ 	.byte	0x00, 0xf5, 0x21, 0x00


	//----- nvinfo : EIATTR_KPARAM_INFO
	.align		4
.L_193:
        /*0038*/ 	.byte	0x04, 0x17
        /*003a*/ 	.short	(.L_195 - .L_194)
.L_194:
        /*003c*/ 	.word	0x00000000
        /*0040*/ 	.short	0x0002
        /*0042*/ 	.short	0x0010
        /*0044*/ 	.byte	0x00, 0xf5, 0x21, 0x00


	//----- nvinfo : EIATTR_KPARAM_INFO
	.align		4
.L_195:
        /*0048*/ 	.byte	0x04, 0x17
        /*004a*/ 	.short	(.L_197 - .L_196)
.L_196:
        /*004c*/ 	.word	0x00000000
        /*0050*/ 	.short	0x0001
        /*0052*/ 	.short	0x0008
        /*0054*/ 	.byte	0x00, 0xf5, 0x21, 0x00


	//----- nvinfo : EIATTR_KPARAM_INFO
	.align		4
.L_197:
        /*0058*/ 	.byte	0x04, 0x17
        /*005a*/ 	.short	(.L_199 - .L_198)
.L_198:
        /*005c*/ 	.word	0x00000000
        /*0060*/ 	.short	0x0000
        /*0062*/ 	.short	0x0000
        /*0064*/ 	.byte	0x00, 0xf5, 0x21, 0x00


	//----- nvinfo : EIATTR_SPARSE_MMA_MASK
	.align		4
.L_199:
        /*0068*/ 	.byte	0x03, 0x50
        /*006a*/ 	.short	0x0000


	//----- nvinfo : EIATTR_MAXREG_COUNT
	.align		4
        /*006c*/ 	.byte	0x03, 0x1b
        /*006e*/ 	.short	0x00ff


	//----- nvinfo : EIATTR_MERCURY_ISA_VERSION
	.align		4
        /*0070*/ 	.byte	0x03, 0x5f
        /*0072*/ 	.short	0x0101


	//----- nvinfo : EIATTR_VRC_CTA_INIT_COUNT
	.align		4
        /*0074*/ 	.byte	0x02, 0x4a
	.zero		1
	.zero		1


	//----- nvinfo : EIATTR_EXIT_INSTR_OFFSETS
	.align		4
        /*0078*/ 	.byte	0x04, 0x1c
        /*007a*/ 	.short	(.L_201 - .L_200)


	//   ....[0]....
.L_200:
        /*007c*/ 	.word	0x00000070


	//   ....[1]....
        /*0080*/ 	.word	0x000005a0


	//----- nvinfo : EIATTR_CRS_STACK_SIZE
	.align		4
.L_201:
        /*0084*/ 	.byte	0x04, 0x1e
        /*0086*/ 	.short	(.L_203 - .L_202)
.L_202:
        /*0088*/ 	.word	0x00000000


	//----- nvinfo : EIATTR_CBANK_PARAM_SIZE
	.align		4
.L_203:
        /*008c*/ 	.byte	0x03, 0x19
        /*008e*/ 	.short	0x002c


	//----- nvinfo : EIATTR_PARAM_CBANK
	.align		4
        /*0090*/ 	.byte	0x04, 0x0a
        /*0092*/ 	.short	(.L_205 - .L_204)
	.align		4
.L_204:
        /*0094*/ 	.word	index@(.nv.constant0._Z18preval_side_lengthPdS_S_S_S_i)
        /*0098*/ 	.short	0x0380
        /*009a*/ 	.short	0x002c


	//----- nvinfo : EIATTR_SW_WAR
	.align		4
.L_205:
        /*009c*/ 	.byte	0x04, 0x36
        /*009e*/ 	.short	(.L_207 - .L_206)
.L_206:
        /*00a0*/ 	.word	0x00000008
.L_207:


//--------------------- .nv.info._Z12min_jacobianPdS_i --------------------------
	.section	.nv.info._Z12min_jacobianPdS_i,"",@"SHT_CUDA_INFO"
	.sectionflags	@""
	.align	4


	//----- nvinfo : EIATTR_CUDA_API_VERSION
	.align		4
        /*0000*/ 	.byte	0x04, 0x37
        /*0002*/ 	.short	(.L_209 - .L_208)
.L_208:
        /*0004*/ 	.word	0x00000082


	//----- nvinfo : EIATTR_KPARAM_INFO
	.align		4
.L_209:
        /*0008*/ 	.byte	0x04, 0x17
        /*000a*/ 	.short	(.L_211 - .L_210)
.L_210:
        /*000c*/ 	.word	0x00000000
        /*0010*/ 	.short	0x0002
        /*0012*/ 	.short	0x0010
        /*0014*/ 	.byte	0x00, 0xf0, 0x11, 0x00


	//----- nvinfo : EIATTR_KPARAM_INFO
	.align		4
.L_211:
        /*0018*/ 	.byte	0x04, 0x17
        /*001a*/ 	.short	(.L_213 - .L_212)
.L_212:
        /*001c*/ 	.word	0x00000000
        /*0020*/ 	.short	0x0001
        /*0022*/ 	.short	0x0008
        /*0024*/ 	.byte	0x00, 0xf5, 0x21, 0x00


	//----- nvinfo : EIATTR_KPARAM_INFO
	.align		4
.L_213:
        /*0028*/ 	.byte	0x04, 0x17
        /*002a*/ 	.short	(.L_215 - .L_214)
.L_214:
        /*002c*/ 	.word	0x00000000
        /*0030*/ 	.short	0x0000
        /*0032*/ 	.short	0x0000
        /*0034*/ 	.byte	0x00, 0xf5, 0x21, 0x00


	//----- nvinfo : EIATTR_SPARSE_MMA_MASK
	.align		4
.L_215:
        /*0038*/ 	.byte	0x03, 0x50
        /*003a*/ 	.short	0x0000


	//----- nvinfo : EIATTR_MAXREG_COUNT
	.align		4
        /*003c*/ 	.byte	0x03, 0x1b
        /*003e*/ 	.short	0x00ff


	//----- nvinfo : EIATTR_NUM_BARRIERS
	.align		4
        /*0040*/ 	.byte	0x02, 0x4c
        /*0042*/ 	.byte	0x01
	.zero		1


	//----- nvinfo : EIATTR_MERCURY_ISA_VERSION
	.align		4
        /*0044*/ 	.byte	0x03, 0x5f
        /*0046*/ 	.short	0x0101


	//----- nvinfo : EIATTR_VRC_CTA_INIT_COUNT
	.align		4
        /*0048*/ 	.byte	0x02, 0x4a
	.zero		1
	.zero		1


	//----- nvinfo : EIATTR_EXIT_INSTR_OFFSETS
	.align		4
        /*004c*/ 	.byte	0x04, 0x1c
        /*004e*/ 	.short	(.L_217 - .L_216)


	//   ....[0]....
.L_216:
        /*0050*/ 	.word	0x00000070


	//   ....[1]....
        /*0054*/ 	.word	0x000006f0


	//   ....[2]....
        /*0058*/ 	.word	0x00000740


	//----- nvinfo : EIATTR_CRS_STACK_SIZE
	.align		4
.L_217:
        /*005c*/ 	.byte	0x04, 0x1e
        /*005e*/ 	.short	(.L_219 - .L_218)
.L_218:
        /*0060*/ 	.word	0x00000000


	//----- nvinfo : EIATTR_CBANK_PARAM_SIZE
	.align		4
.L_219:
        /*0064*/ 	.byte	0x03, 0x19
        /*0066*/ 	.short	0x0014


	//----- nvinfo : EIATTR_PARAM_CBANK
	.align		4
        /*0068*/ 	.byte	0x04, 0x0a
        /*006a*/ 	.short	(.L_221 - .L_220)
	.align		4
.L_220:
        /*006c*/ 	.word	index@(.nv.constant0._Z12min_jacobianPdS_i)
        /*0070*/ 	.short	0x0380
        /*0072*/ 	.short	0x0014


	//----- nvinfo : EIATTR_SW_WAR
	.align		4
.L_221:
        /*0074*/ 	.byte	0x04, 0x36
        /*0076*/ 	.short	(.L_223 - .L_222)
.L_222:
        /*0078*/ 	.word	0x00000008
.L_223:


//--------------------- .nv.info._Z15init_conditionsPdS_S_S_S_S_S_S_iii --------------------------
	.section	.nv.info._Z15init_conditionsPdS_S_S_S_S_S_S_iii,"",@"SHT_CUDA_INFO"
	.sectionflags	@""
	.align	4


	//----- nvinfo : EIATTR_CUDA_API_VERSION
	.align		4
        /*0000*/ 	.byte	0x04, 0x37
        /*0002*/ 	.short	(.L_225 - .L_224)
.L_224:
        /*0004*/ 	.word	0x00000082


	//----- nvinfo : EIATTR_KPARAM_INFO
	.align		4
.L_225:
        /*0008*/ 	.byte	0x04, 0x17
        /*000a*/ 	.short	(.L_227 - .L_226)
.L_226:
        /*000c*/ 	.word	0x00000000
        /*0010*/ 	.short	0x000a
        /*0012*/ 	.short	0x0048
        /*0014*/ 	.byte	0x00, 0xf0, 0x11, 0x00


	//----- nvinfo : EIATTR_KPARAM_INFO
	.align		4
.L_227:
        /*0018*/ 	.byte	0x04, 0x17
        /*001a*/ 	.short	(.L_229 - .L_228)
.L_228:
        /*001c*/ 	.word	0x00000000
        /*0020*/ 	.short	0x0009
        /*0022*/ 	.short	0x0044
        /*0024*/ 	.byte	0x00, 0xf0, 0x11, 0x00


	//----- nvinfo : EIATTR_KPARAM_INFO
	.align		4
.L_229:
        /*0028*/ 	.byte	0x04, 0x17
        /*002a*/ 	.short	(.L_231 - .L_230)
.L_230:
        /*002c*/ 	.word	0x00000000
        /*0030*/ 	.short	0x0008
        /*0032*/ 	.short	0x0040
        /*0034*/ 	.byte	0x00, 0xf0, 0x11, 0x00


	//----- nvinfo : EIATTR_KPARAM_INFO
	.align		4
.L_231:
        /*0038*/ 	.byte	0x04, 0x17
        /*003a*/ 	.short	(.L_233 - .L_232)
.L_232:
        /*003c*/ 	.word	0x00000000
        /*0040*/ 	.short	0x0007
        /*0042*/ 	.short	0x0038
        /*0044*/ 	.byte	0x00, 0xf5, 0x21, 0x00


	//----- nvinfo : EIATTR_KPARAM_INFO
	.align		4
.L_233:
        /*0048*/ 	.byte	0x04, 0x17
        /*004a*/ 	.short	(.L_235 - .L_234)
.L_234:
        /*004c*/ 	.word	0x00000000
        /*0050*/ 	.short	0x0006
        /*0052*/ 	.short	0x0030
        /*0054*/ 	.byte	0x00, 0xf5, 0x21, 0x00


	//----- nvinfo : EIATTR_KPARAM_INFO
	.align		4
.L_235:
        /*0058*/ 	.byte	0x04, 0x17
        /*005a*/ 	.short	(.L_237 - .L_236)
.L_236:
        /*005c*/ 	.word	0x00000000
        /*0060*/ 	.short	0x0005
        /*0062*/ 	.short	0x0028
        /*0064*/ 	.byte	0x00, 0xf5, 0x21, 0x00


	//----- nvinfo : EIATTR_KPARAM_INFO
	.align		4
.L_237:
        /*0068*/ 	.byte	0x04, 0x17
        /*006a*/ 	.short	(.L_239 - .L_238)
.L_238:
        /*006c*/ 	.word	0x00000000
        /*0070*/ 	.short	0x0004
        /*0072*/ 	.short	0x0020
        /*0074*/ 	.byte	0x00, 0xf5, 0x21, 0x00


	//----- nvinfo : EIATTR_KPARAM_INFO
	.align		4
.L_239:
        /*0078*/ 	.byte	0x04, 0x17
        /*007a*/ 	.short	(.L_241 - .L_240)
.L_240:
        /*007c*/ 	.word	0x00000000
        /*0080*/ 	.short	0x0003
        /*0082*/ 	.short	0x0018
        /*0084*/ 	.byte	0x00, 0xf5, 0x21, 0x00


	//----- nvinfo : EIATTR_KPARAM_INFO
	.align		4
.L_241:
        /*0088*/ 	.byte	0x04, 0x17
        /*008a*/ 	.short	(.L_243 - .L_242)
.L_242:
        /*008c*/ 	.word	0x00000000
        /*0090*/ 	.short	0x0002
        /*0092*/ 	.short	0x0010
        /*0094*/ 	.byte	0x00, 0xf5, 0x21, 0x00


	//----- nvinfo : EIATTR_KPARAM_INFO
	.align		4
.L_243:
        /*0098*/ 	.byte	0x04, 0x17
        /*009a*/ 	.short	(.L_245 - .L_244)
.L_244:
        /*009c*/ 	.word	0x00000000
        /*00a0*/ 	.short	0x0001
        /*00a2*/ 	.short	0x0008
        /*00a4*/ 	.byte	0x00, 0xf5, 0x21, 0x00


	//----- nvinfo : EIATTR_KPARAM_INFO
	.align		4
.L_245:
        /*00a8*/ 	.byte	0x04, 0x17
        /*00aa*/ 	.short	(.L_247 - .L_246)
.L_246:
        /*00ac*/ 	.word	0x00000000
        /*00b0*/ 	.short	0x0000
        /*00b2*/ 	.short	0x0000
        /*00b4*/ 	.byte	0x00, 0xf5, 0x21, 0x00


	//----- nvinfo : EIATTR_SPARSE_MMA_MASK
	.align		4
.L_247:
        /*00b8*/ 	.byte	0x03, 0x50
        /*00ba*/ 	.short	0x0000


	//----- nvinfo : EIATTR_MAXREG_COUNT
	.align		4
        /*00bc*/ 	.byte	0x03, 0x1b
        /*00be*/ 	.short	0x00ff


	//----- nvinfo : EIATTR_MERCURY_ISA_VERSION
	.align		4
        /*00c0*/ 	.byte	0x03, 0x5f
        /*00c2*/ 	.short	0x0101


	//----- nvinfo : EIATTR_VRC_CTA_INIT_COUNT
	.align		4
        /*00c4*/ 	.byte	0x02, 0x4a
	.zero		1
	.zero		1


	//----- nvinfo : EIATTR_EXIT_INSTR_OFFSETS
	.align		4
        /*00c8*/ 	.byte	0x04, 0x1c
        /*00ca*/ 	.short	(.L_249 - .L_248)


	//   ....[0]....
.L_248:
        /*00cc*/ 	.word	0x00000090


	//   ....[1]....
        /*00d0*/ 	.word	0x00000dd0


	//   ....[2]....
        /*00d4*/ 	.word	0x000010b0


	//   ....[3]....
        /*00d8*/ 	.word	0x00001230


	//   ....[4]....
        /*00dc*/ 	.word	0x000012e0


	//----- nvinfo : EIATTR_CBANK_PARAM_SIZE
	.align		4
.L_249:
        /*00e0*/ 	.byte	0x03, 0x19
        /*00e2*/ 	.short	0x004c


	//----- nvinfo : EIATTR_PARAM_CBANK
	.align		4
        /*00e4*/ 	.byte	0x04, 0x0a
        /*00e6*/ 	.short	(.L_251 - .L_250)
	.align		4
.L_250:
        /*00e8*/ 	.word	index@(.nv.constant0._Z15init_conditionsPdS_S_S_S_S_S_S_iii)
        /*00ec*/ 	.short	0x0380
        /*00ee*/ 	.short	0x004c


	//----- nvinfo : EIATTR_SW_WAR
	.align		4
.L_251:
        /*00f0*/ 	.byte	0x04, 0x36
        /*00f2*/ 	.short	(.L_253 - .L_252)
.L_252:
        /*00f4*/ 	.word	0x00000008
.L_253:


//--------------------- .nv.callgraph             --------------------------
	.section	.nv.callgraph,"",@"SHT_CUDA_CALLGRAPH"
	.align	4
	.sectionentsize	8
	.align		4
        /*0000*/ 	.word	0x00000000
	.align		4
        /*0004*/ 	.word	0xffffffff
	.align		4
        /*0008*/ 	.word	0x00000000
	.align		4
        /*000c*/ 	.word	0xfffffffe
	.align		4
        /*0010*/ 	.word	0x00000000
	.align		4
        /*0014*/ 	.word	0xfffffffd
	.align		4
        /*0018*/ 	.word	0x00000000
	.align		4
        /*001c*/ 	.word	0xfffffffc


//--------------------- .nv.constant3             --------------------------
	.section	.nv.constant3,"a",@progbits
	.align	8
.nv.constant3:
	.type		basis,@object
	.size		basis,(basis_grad_x - basis)
basis:
	.zero		16384
	.type		basis_grad_x,@object
	.size		basis_grad_x,(basis_grad_y - basis_grad_x)
basis_grad_x:
	.zero		16384
	.type		basis_grad_y,@object
	.size		basis_grad_y,(basis_side - basis_grad_y)
basis_grad_y:
	.zero		16384
	.type		basis_side,@object
	.size		basis_side,(basis_vertex - basis_side)
basis_side:
	.zero		8192
	.type		basis_vertex,@object
	.size		basis_vertex,(w - basis_vertex)
basis_vertex:
	.zero		2048
	.type		w,@object
	.size		w,(w_oned - w)
w:
	.zero		256
	.type		w_oned,@object
	.size		w_oned,(r1 - w_oned)
w_oned:
	.zero		128
	.type		r1,@object
	.size		r1,(r2 - r1)
r1:
	.zero		256
	.type		r2,@object
	.size		r2,(r_oned - r2)
r2:
	.zero		256
	.type		r_oned,@object
	.size		r_oned,(.L_9 - r_oned)
r_oned:
	.zero		256
.L_9:


//--------------------- .text._Z15preval_partialsPdS_S_S_S_S_S_S_S_S_i --------------------------
	.section	.text._Z15preval_partialsPdS_S_S_S_S_S_S_S_S_i,"ax",@progbits
	.align	128
        .global         _Z15preval_partialsPdS_S_S_S_S_S_S_S_S_i
        .type           _Z15preval_partialsPdS_S_S_S_S_S_S_S_S_i,@function
        .size           _Z15preval_partialsPdS_S_S_S_S_S_S_S_S_i,(.L_x_70 - _Z15preval_partialsPdS_S_S_S_S_S_S_S_S_i)
        .other          _Z15preval_partialsPdS_S_S_S_S_S_S_S_S_i,@"STO_CUDA_ENTRY STV_DEFAULT"
_Z15preval_partialsPdS_S_S_S_S_S_S_S_S_i:
.text._Z15preval_partialsPdS_S_S_S_S_S_S_S_S_i:
[----:B------:R-:W-:Y:S01]  /*0000*/  LDC R1, c[0x0][0x37c] ;  /* 0x0000df00ff017b82 */ /* 0x000fe20000000800 */
[----:B------:R-:W0:Y:S01]  /*0010*/  S2R R0, SR_CTAID.X ;  /* 0x0000000000007919 */ /* 0x000e220000002500 */
[----:B------:R-:W0:Y:S01]  /*0020*/  LDCU UR4, c[0x0][0x360] ;  /* 0x00006c00ff0477ac */ /* 0x000e220008000800 */
[----:B------:R-:W0:Y:S01]  /*0030*/  S2R R3, SR_TID.X ;  /* 0x0000000000037919 */ /* 0x000e220000002100 */
[----:B------:R-:W1:Y:S01]  /*0040*/  LDCU UR5, c[0x0][0x3d0] ;  /* 0x00007a00ff0577ac */ /* 0x000e620008000800 */
[----:B0-----:R-:W-:-:S05]  /*0050*/  IMAD R0, R0, UR4, R3 ;  /* 0x0000000400007c24 */ /* 0x001fca000f8e0203 */
[----:B-1----:R-:W-:-:S13]  /*0060*/  ISETP.GE.AND P0, PT, R0, UR5, PT ;  /* 0x0000000500007c0c */ /* 0x002fda000bf06270 */
[----:B------:R-:W-:Y:S05]  /*0070*/  @P0 EXIT ;  /* 0x000000000000094d */ /* 0x000fea0003800000 */
[----:B------:R-:W0:Y:S01]  /*0080*/  LDC.64 R6, c[0x0][0x390] ;  /* 0x0000e400ff067b82 */ /* 0x000e220000000a00 */
[----:B------:R-:W1:Y:S07]  /*0090*/  LDCU.64 UR4, c[0x0][0x358] ;  /* 0x00006b00ff0477ac */ /* 0x000e6e0008000a00 */
[----:B------:R-:W2:Y:S08]  /*00a0*/  LDC.64 R4, c[0x0][0x380] ;  /* 0x0000e000ff047b82 */ /* 0x000eb00000000a00 */
[----:B------:R-:W3:Y:S01]  /*00b0*/  LDC.64 R10, c[0x0][0x3b0] ;  /* 0x0000ec00ff0a7b82 */ /* 0x000ee20000000a00 */
[----:B0-----:R-:W-:-:S07]  /*00c0*/  IMAD.WIDE R6, R0, 0x8, R6 ;  /* 0x0000000800067825 */ /* 0x001fce00078e0206 */
[----:B------:R-:W0:Y:S01]  /*00d0*/  LDC.64 R12, c[0x0][0x398] ;  /* 0x0000e600ff0c7b82 */ /* 0x000e220000000a00 */
[----:B-1----:R-:W4:Y:S01]  /*00e0*/  LDG.E.64 R6, desc[UR4][R6.64] ;  /* 0x0000000406067981 */ /* 0x002f22000c1e1b00 */
[----:B--2---:R-:W-:-:S06]  /*00f0*/  IMAD.WIDE R4, R0, 0x8, R4 ;  /* 0x0000000800047825 */ /* 0x004fcc00078e0204 */
[----:B------:R-:W1:Y:S01]  /*0100*/  LDC.64 R14, c[0x0][0x388] ;  /* 0x0000e200ff0e7b82 */ /* 0x000e620000000a00 */
[----:B------:R-:W4:Y:S01]  /*0110*/  LDG.E.64 R2, desc[UR4][R4.64] ;  /* 0x0000000404027981 */ /* 0x000f22000c1e1b00 */
[----:B---3--:R-:W-:-:S06]  /*0120*/  IMAD.WIDE R10, R0, 0x8, R10 ;  /* 0x00000008000a7825 */ /* 0x008fcc00078e020a */
[----:B------:R-:W2:Y:S01]  /*0130*/  LDC.64 R16, c[0x0][0x3a0] ;  /* 0x0000e800ff107b82 */ /* 0x000ea20000000a00 */
[----:B0-----:R-:W-:Y:S01]  /*0140*/  IMAD.WIDE R12, R0, 0x8, R12 ;  /* 0x00000008000c7825 */ /* 0x001fe200078e020c */
[----:B----4-:R-:W-:-:S03]  /*0150*/  DADD R8, R6, -R2 ;  /* 0x0000000006087229 */ /* 0x010fc60000000802 */
[----:B-1----:R-:W-:-:S03]  /*0160*/  IMAD.WIDE R2, R0, 0x8, R14 ;  /* 0x0000000800027825 */ /* 0x002fc600078e020e */
[----:B------:R-:W0:Y:S01]  /*0170*/  LDC.64 R14, c[0x0][0x3b8] ;  /* 0x0000ee00ff0e7b82 */ /* 0x000e220000000a00 */
[----:B------:R1:W-:Y:S04]  /*0180*/  STG.E.64 desc[UR4][R10.64], R8 ;  /* 0x000000080a007986 */ /* 0x0003e8000c101b04 */
[----:B------:R-:W3:Y:S04]  /*0190*/  LDG.E.64 R12, desc[UR4][R12.64] ;  /* 0x000000040c0c7981 */ /* 0x000ee8000c1e1b00 */
[----:B------:R-:W3:Y:S01]  /*01a0*/  LDG.E.64 R6, desc[UR4][R2.64] ;  /* 0x0000000402067981 */ /* 0x000ee2000c1e1b00 */
[C---:B--2---:R-:W-:Y:S01]  /*01b0*/  IMAD.WIDE R16, R0.reuse, 0x8, R16 ;  /* 0x0000000800107825 */ /* 0x044fe200078e0210 */
[----:B-1----:R-:W1:Y:S03]  /*01c0*/  LDC.64 R10, c[0x0][0x3c0] ;  /* 0x0000f000ff0a7b82 */ /* 0x002e660000000a00 */
[----:B0-----:R-:W-:Y:S01]  /*01d0*/  IMAD.WIDE R14, R0, 0x8, R14 ;  /* 0x00000008000e7825 */ /* 0x001fe200078e020e */
[----:B---3--:R-:W-:-:S04]  /*01e0*/  DADD R6, R12, -R6 ;  /* 0x000000000c067229 */ /* 0x008fc80000000806 */
[----:B------:R-:W0:Y:S03]  /*01f0*/  LDC.64 R12, c[0x0][0x3a8] ;  /* 0x0000ea00ff0c7b82 */ /* 0x000e260000000a00 */
[----:B------:R2:W-:Y:S04]  /*0200*/  STG.E.64 desc[UR4][R14.64], R6 ;  /* 0x000000060e007986 */ /* 0x0005e8000c101b04 */
[----:B------:R-:W3:Y:S04]  /*0210*/  LDG.E.64 R4, desc[UR4][R4.64] ;  /* 0x0000000404047981 */ /* 0x000ee8000c1e1b00 */
[----:B------:R-:W3:Y:S01]  /*0220*/  LDG.E.64 R16, desc[UR4][R16.64] ;  /* 0x0000000410107981 */ /* 0x000ee2000c1e1b00 */
[C---:B-1----:R-:W-:Y:S01]  /*0230*/  IMAD.WIDE R10, R0.reuse, 0x8, R10 ;  /* 0x00000008000a7825 */ /* 0x042fe200078e020a */
[----:B--2---:R-:W1:Y:S03]  /*0240*/  LDC.64 R6, c[0x0][0x3c8] ;  /* 0x0000f200ff067b82 */ /* 0x004e660000000a00 */
[----:B0-----:R-:W-:Y:S01]  /*0250*/  IMAD.WIDE R12, R0, 0x8, R12 ;  /* 0x00000008000c7825 */ /* 0x001fe200078e020c */
[----:B---3--:R-:W-:-:S07]  /*0260*/  DADD R8, R16, -R4 ;  /* 0x0000000010087229 */ /* 0x008fce0000000804 */
[----:B------:R-:W-:Y:S04]  /*0270*/  STG.E.64 desc[UR4][R10.64], R8 ;  /* 0x000000080a007986 */ /* 0x000fe8000c101b04 */
[----:B------:R-:W2:Y:S04]  /*0280*/  LDG.E.64 R2, desc[UR4][R2.64] ;  /* 0x0000000402027981 */ /* 0x000ea8000c1e1b00 */
[----:B------:R-:W2:Y:S01]  /*0290*/  LDG.E.64 R12, desc[UR4][R12.64] ;  /* 0x000000040c0c7981 */ /* 0x000ea2000c1e1b00 */
[----:B-1----:R-:W-:Y:S01]  /*02a0*/  IMAD.WIDE R6, R0, 0x8, R6 ;  /* 0x0000000800067825 */ /* 0x002fe200078e0206 */
[----:B--2---:R-:W-:-:S07]  /*02b0*/  DADD R4, R12, -R2 ;  /* 0x000000000c047229 */ /* 0x004fce0000000802 */
[----:B------:R-:W-:Y:S01]  /*02c0*/  STG.E.64 desc[UR4][R6.64], R4 ;  /* 0x0000000406007986 */ /* 0x000fe2000c101b04 */
[----:B------:R-:W-:Y:S05]  /*02d0*/  EXIT ;  /* 0x000000000000794d */ /* 0x000fea0003800000 */
.L_x_0:
[----:B------:R-:W-:-:S00]  /*02e0*/  BRA `(.L_x_0) ;  /* 0xfffffffc00fc7947 */ /* 0x000fc0000383ffff */
[----:B------:R-:W-:-:S00]  /*02f0*/  NOP ;  /* 0x0000000000007918 */ /* 0x000fc00000000000 */
        /* <DEDUP_REMOVED lines=8> */
.L_x_70:


//--------------------- .text._Z24preval_normals_directionPdS_S_S_S_S_S_S_PiS0_i --------------------------
	.section	.text._Z24preval_normals_directionPdS_S_S_S_S_S_S_PiS0_i,"ax",@progbits
	.align	128
        .global         _Z24preval_normals_directionPdS_S_S_S_S_S_S_PiS0_i
        .type           _Z24preval_normals_directionPdS_S_S_S_S_S_S_PiS0_i,@function
        .size           _Z24preval_normals_directionPdS_S_S_S_S_S_S_PiS0_i,(.L_x_71 - _Z24preval_normals_directionPdS_S_S_S_S_S_S_PiS0_i)
        .other          _Z24preval_normals_directionPdS_S_S_S_S_S_S_PiS0_i,@"STO_CUDA_ENTRY STV_DEFAULT"
_Z24preval_normals_directionPdS_S_S_S_S_S_S_PiS0_i:
.text._Z24preval_normals_directionPdS_S_S_S_S_S_S_PiS0_i:
        /* <DEDUP_REMOVED lines=11> */
[----:B------:R-:W3:Y:S08]  /*00b0*/  LDC.64 R2, c[0x0][0x380] ;  /* 0x0000e000ff027b82 */ /* 0x000ef00000000a00 */
[----:B------:R-:W4:Y:S01]  /*00c0*/  LDC.64 R4, c[0x0][0x388] ;  /* 0x0000e200ff047b82 */ /* 0x000f220000000a00 */
[----:B0-----:R-:W-:-:S06]  /*00d0*/  IMAD.WIDE R12, R7, 0x4, R12 ;  /* 0x00000004070c7825 */ /* 0x001fcc00078e020c */
[----:B-1----:R-:W4:Y:S01]  /*00e0*/  LDG.E R12, desc[UR4][R12.64] ;  /* 0x000000040c0c7981 */ /* 0x002f22000c1e1900 */
[----:B--2---:R-:W-:-:S05]  /*00f0*/  IMAD.WIDE R10, R7, 0x4, R10 ;  /* 0x00000004070a7825 */ /* 0x004fca00078e020a */
[----:B------:R0:W5:Y:S01]  /*0100*/  LDG.E R0, desc[UR4][R10.64] ;  /* 0x000000040a007981 */ /* 0x000162000c1e1900 */
[----:B---3--:R-:W-:-:S04]  /*0110*/  IMAD.WIDE R2, R7, 0x8, R2 ;  /* 0x0000000807027825 */ /* 0x008fc800078e0202 */
[----:B----4-:R-:W-:Y:S02]  /*0120*/  IMAD.WIDE R4, R7, 0x8, R4 ;  /* 0x0000000807047825 */ /* 0x010fe400078e0204 */
[----:B------:R0:W5:Y:S04]  /*0130*/  LDG.E.64 R6, desc[UR4][R2.64] ;  /* 0x0000000402067981 */ /* 0x000168000c1e1b00 */
[----:B------:R0:W5:Y:S01]  /*0140*/  LDG.E.64 R8, desc[UR4][R4.64] ;  /* 0x0000000404087981 */ /* 0x000162000c1e1b00 */
[----:B------:R-:W-:Y:S01]  /*0150*/  BSSY.RECONVERGENT B0, `(.L_x_1) ;  /* 0x000004b000007945 */ /* 0x000fe20003800200 */
[----:B------:R-:W-:-:S13]  /*0160*/  ISETP.NE.AND P0, PT, R12, 0x2, PT ;  /* 0x000000020c00780c */ /* 0x000fda0003f05270 */
[----:B0-----:R-:W-:Y:S05]  /*0170*/  @!P0 BRA `(.L_x_2) ;  /* 0x0000000000c88947 */ /* 0x001fea0003800000 */
[----:B------:R-:W-:-:S13]  /*0180*/  ISETP.NE.AND P0, PT, R12, 0x1, PT ;  /* 0x000000010c00780c */ /* 0x000fda0003f05270 */
[----:B------:R-:W-:Y:S05]  /*0190*/  @!P0 BRA `(.L_x_3) ;  /* 0x0000000000648947 */ /* 0x000fea0003800000 */
[----:B------:R-:W-:-:S13]  /*01a0*/  ISETP.NE.AND P0, PT, R12, RZ, PT ;  /* 0x000000ff0c00720c */ /* 0x000fda0003f05270 */
[----:B------:R-:W-:Y:S05]  /*01b0*/  @P0 BRA `(.L_x_4) ;  /* 0x0000000400100947 */ /* 0x000fea0003800000 */
[----:B------:R-:W0:Y:S08]  /*01c0*/  LDC.64 R20, c[0x0][0x390] ;  /* 0x0000e400ff147b82 */ /* 0x000e300000000a00 */
[----:B------:R-:W1:Y:S08]  /*01d0*/  LDC.64 R14, c[0x0][0x3a0] ;  /* 0x0000e800ff0e7b82 */ /* 0x000e700000000a00 */
[----:B------:R-:W2:Y:S08]  /*01e0*/  LDC.64 R18, c[0x0][0x398] ;  /* 0x0000e600ff127b82 */ /* 0x000eb00000000a00 */
[----:B------:R-:W3:Y:S01]  /*01f0*/  LDC.64 R16, c[0x0][0x3a8] ;  /* 0x0000ea00ff107b82 */ /* 0x000ee20000000a00 */
[----:B0----5:R-:W-:-:S06]  /*0200*/  IMAD.WIDE R20, R0, 0x8, R20 ;  /* 0x0000000800147825 */ /* 0x021fcc00078e0214 */
[----:B------:R-:W4:Y:S01]  /*0210*/  LDG.E.64 R20, desc[UR4][R20.64] ;  /* 0x0000000414147981 */ /* 0x000f22000c1e1b00 */
[----:B------:R-:W0:Y:S01]  /*0220*/  LDC.64 R12, c[0x0][0x3b0] ;  /* 0x0000ec00ff0c7b82 */ /* 0x000e220000000a00 */
[----:B-1----:R-:W-:-:S06]  /*0230*/  IMAD.WIDE R14, R0, 0x8, R14 ;  /* 0x00000008000e7825 */ /* 0x002fcc00078e020e */
[----:B------:R-:W4:Y:S01]  /*0240*/  LDG.E.64 R14, desc[UR4][R14.64] ;  /* 0x000000040e0e7981 */ /* 0x000f22000c1e1b00 */
[----:B------:R-:W1:Y:S01]  /*0250*/  LDC.64 R10, c[0x0][0x3b8] ;  /* 0x0000ee00ff0a7b82 */ /* 0x000e620000000a00 */
[----:B--2---:R-:W-:-:S06]  /*0260*/  IMAD.WIDE R18, R0, 0x8, R18 ;  /* 0x0000000800127825 */ /* 0x004fcc00078e0212 */
[----:B------:R-:W2:Y:S01]  /*0270*/  LDG.E.64 R18, desc[UR4][R18.64] ;  /* 0x0000000412127981 */ /* 0x000ea2000c1e1b00 */
[----:B---3--:R-:W-:-:S06]  /*0280*/  IMAD.WIDE R16, R0, 0x8, R16 ;  /* 0x0000000800107825 */ /* 0x008fcc00078e0210 */
[----:B------:R-:W2:Y:S01]  /*0290*/  LDG.E.64 R16, desc[UR4][R16.64] ;  /* 0x0000000410107981 */ /* 0x000ea2000c1e1b00 */
[----:B0-----:R-:W-:-:S06]  /*02a0*/  IMAD.WIDE R12, R0, 0x8, R12 ;  /* 0x00000008000c7825 */ /* 0x001fcc00078e020c */
[----:B------:R-:W5:Y:S01]  /*02b0*/  LDG.E.64 R12, desc[UR4][R12.64] ;  /* 0x000000040c0c7981 */ /* 0x000f62000c1e1b00 */
[----:B-1----:R-:W-:-:S06]  /*02c0*/  IMAD.WIDE R10, R0, 0x8, R10 ;  /* 0x00000008000a7825 */ /* 0x002fcc00078e020a */
[----:B------:R-:W5:Y:S01]  /*02d0*/  LDG.E.64 R10, desc[UR4][R10.64] ;  /* 0x000000040a0a7981 */ /* 0x000f62000c1e1b00 */
[----:B----4-:R-:W-:Y:S02]  /*02e0*/  DADD R22, R20, R14 ;  /* 0x0000000014167229 */ /* 0x010fe4000000000e */
[----:B--2---:R-:W-:-:S06]  /*02f0*/  DADD R24, R18, R16 ;  /* 0x0000000012187229 */ /* 0x004fcc0000000010 */
[----:B------:R-:W-:Y:S02]  /*0300*/  DMUL R22, R22, 0.5 ;  /* 0x3fe0000016167828 */ /* 0x000fe40000000000 */
[----:B------:R-:W-:Y:S01]  /*0310*/  DMUL R24, R24, 0.5 ;  /* 0x3fe0000018187828 */ /* 0x000fe20000000000 */
[----:B------:R-:W-:Y:S10]  /*0320*/  BRA `(.L_x_4) ;  /* 0x0000000000b47947 */ /* 0x000ff40003800000 */
.L_x_3:
        /* <DEDUP_REMOVED lines=10> */
[----:B--2---:R-:W-:-:S04]  /*03d0*/  IMAD.WIDE R24, R0, 0x8, R14 ;  /* 0x0000000800187825 */ /* 0x004fc800078e020e */
[C---:B---3--:R-:W-:Y:S02]  /*03e0*/  IMAD.WIDE R26, R0.reuse, 0x8, R18 ;  /* 0x00000008001a7825 */ /* 0x048fe400078e0212 */
[----:B------:R-:W4:Y:S04]  /*03f0*/  LDG.E.64 R18, desc[UR4][R24.64] ;  /* 0x0000000418127981 */ /* 0x000f28000c1e1b00 */
        /* <DEDUP_REMOVED lines=10> */
.L_x_2:
        /* <DEDUP_REMOVED lines=21> */
[----:B------:R-:W-:-:S11]  /*05f0*/  DMUL R24, R14, 0.5 ;  /* 0x3fe000000e187828 */ /* 0x000fd60000000000 */
.L_x_4:
[----:B------:R-:W-:Y:S05]  /*0600*/  BSYNC.RECONVERGENT B0 ;  /* 0x0000000000007941 */ /* 0x000fea0003800200 */
.L_x_1:
[----:B-----5:R-:W-:Y:S02]  /*0610*/  DADD R10, -R24, R10 ;  /* 0x00000000180a7229 */ /* 0x020fe4000000010a */
[----:B------:R-:W-:-:S06]  /*0620*/  DADD R12, -R22, R12 ;  /* 0x00000000160c7229 */ /* 0x000fcc000000010c */
[----:B------:R-:W-:-:S08]  /*0630*/  DMUL R8, R8, R10 ;  /* 0x0000000a08087228 */ /* 0x000fd00000000000 */
[----:B------:R-:W-:-:S08]  /*0640*/  DFMA R8, R6, R12, R8 ;  /* 0x0000000c0608722b */ /* 0x000fd00000000008 */
[----:B------:R-:W-:-:S14]  /*0650*/  DSETP.GT.AND P0, PT, R8, RZ, PT ;  /* 0x000000ff0800722a */ /* 0x000fdc0003f04000 */
[----:B------:R-:W-:Y:S05]  /*0660*/  @!P0 EXIT ;  /* 0x000000000000894d */ /* 0x000fea0003800000 */
[----:B------:R-:W-:-:S07]  /*0670*/  DADD R8, -RZ, -R6 ;  /* 0x00000000ff087229 */ /* 0x000fce0000000906 */
[----:B------:R-:W-:Y:S04]  /*0680*/  STG.E.64 desc[UR4][R2.64], R8 ;  /* 0x0000000802007986 */ /* 0x000fe8000c101b04 */
[----:B------:R-:W2:Y:S02]  /*0690*/  LDG.E.64 R6, desc[UR4][R4.64] ;  /* 0x0000000404067981 */ /* 0x000ea4000c1e1b00 */
[----:B--2---:R-:W-:-:S07]  /*06a0*/  DADD R6, -RZ, -R6 ;  /* 0x00000000ff067229 */ /* 0x004fce0000000906 */
[----:B------:R-:W-:Y:S01]  /*06b0*/  STG.E.64 desc[UR4][R4.64], R6 ;  /* 0x0000000604007986 */ /* 0x000fe2000c101b04 */
[----:B------:R-:W-:Y:S05]  /*06c0*/  EXIT ;  /* 0x000000000000794d */ /* 0x000fea0003800000 */
.L_x_5:
        /* <DEDUP_REMOVED lines=11> */
.L_x_71:


//--------------------- .text._Z14preval_normalsPdS_S_S_S_S_S_S_S_S_S_S_Pii --------------------------
	.section	.text._Z14preval_normalsPdS_S_S_S_S_S_S_S_S_S_S_Pii,"ax",@progbits
	.align	128
        .global         _Z14preval_normalsPdS_S_S_S_S_S_S_S_S_S_S_Pii
        .type           _Z14preval_normalsPdS_S_S_S_S_S_S_S_S_S_S_Pii,@function
        .size           _Z14preval_normalsPdS_S_S_S_S_S_S_S_S_S_S_Pii,(.L_x_67 - _Z14preval_normalsPdS_S_S_S_S_S_S_S_S_S_S_Pii)
        .other          _Z14preval_normalsPdS_S_S_S_S_S_S_S_S_S_S_Pii,@"STO_CUDA_ENTRY STV_DEFAULT"
_Z14preval_normalsPdS_S_S_S_S_S_S_S_S_S_S_Pii:
.text._Z14preval_normalsPdS_S_S_S_S_S_S_S_S_S_S_Pii:
        /* <DEDUP_REMOVED lines=14> */
[----:B-1----:R-:W5:Y:S01]  /*00e0*/  LDG.E.64 R12, desc[UR4][R12.64] ;  /* 0x000000040c0c7981 */ /* 0x002f62000c1e1b00 */
[----:B--2---:R-:W-:-:S05]  /*00f0*/  IMAD.WIDE R8, R2, 0x8, R8 ;  /* 0x0000000802087825 */ /* 0x004fca00078e0208 */
[----:B------:R-:W5:Y:S01]  /*0100*/  LDG.E.64 R6, desc[UR4][R8.64] ;  /* 0x0000000408067981 */ /* 0x000f62000c1e1b00 */
[----:B---3--:R-:W-:-:S06]  /*0110*/  IMAD.WIDE R14, R2, 0x8, R14 ;  /* 0x00000008020e7825 */ /* 0x008fcc00078e020e */
[----:B------:R-:W2:Y:S01]  /*0120*/  LDG.E.64 R14, desc[UR4][R14.64] ;  /* 0x000000040e0e7981 */ /* 0x000ea2000c1e1b00 */
[----:B----4-:R-:W-:-:S05]  /*0130*/  IMAD.WIDE R10, R2, 0x8, R10 ;  /* 0x00000008020a7825 */ /* 0x010fca00078e020a */
[----:B------:R-:W2:Y:S01]  /*0140*/  LDG.E.64 R4, desc[UR4][R10.64] ;  /* 0x000000040a047981 */ /* 0x000ea2000c1e1b00 */
[----:B------:R-:W-:Y:S01]  /*0150*/  BSSY.RECONVERGENT B0, `(.L_x_6) ;  /* 0x0000007000007945 */ /* 0x000fe20003800200 */
[----:B------:R-:W-:Y:S01]  /*0160*/  MOV R0, 0x1c0 ;  /* 0x000001c000007802 */ /* 0x000fe20000000f00 */
[----:B-----5:R-:W-:-:S08]  /*0170*/  DADD R6, -R6, R12 ;  /* 0x0000000006067229 */ /* 0x020fd0000000010c */
[----:B------:R-:W-:Y:S02]  /*0180*/  DADD R16, -RZ, |R6| ;  /* 0x00000000ff107229 */ /* 0x000fe40000000506 */
[----:B--2---:R-:W-:-:S08]  /*0190*/  DADD R4, -R4, R14 ;  /* 0x0000000004047229 */ /* 0x004fd0000000010e */
[----:B------:R-:W-:-:S07]  /*01a0*/  IMAD.MOV.U32 R3, RZ, RZ, R17 ;  /* 0x000000ffff037224 */ /* 0x000fce00078e0011 */
[----:B------:R-:W-:Y:S05]  /*01b0*/  CALL.REL.NOINC `($_Z14preval_normalsPdS_S_S_S_S_S_S_S_S_S_S_Pii$__internal_accurate_pow) ;  /* 0x0000000c00a47944 */ /* 0x000fea0003c00000 */
[----:B------:R-:W-:Y:S05]  /*01c0*/  BSYNC.RECONVERGENT B0 ;  /* 0x0000000000007941 */ /* 0x000fea0003800200 */
.L_x_6:
[C---:B------:R-:W-:Y:S01]  /*01d0*/  DADD R8, R6.reuse, 2 ;  /* 0x4000000006087429 */ /* 0x040fe20000000000 */
[----:B------:R-:W-:Y:S01]  /*01e0*/  BSSY.RECONVERGENT B0, `(.L_x_7) ;  /* 0x000000f000007945 */ /* 0x000fe20003800200 */
[----:B------:R-:W-:Y:S02]  /*01f0*/  DSETP.NEU.AND P0, PT, R6, RZ, PT ;  /* 0x000000ff0600722a */ /* 0x000fe40003f0d000 */
[----:B------:R-:W-:-:S06]  /*0200*/  DADD R10, -RZ, |R4| ;  /* 0x00000000ff0a7229 */ /* 0x000fcc0000000504 */
[----:B------:R-:W-:Y:S01]  /*0210*/  LOP3.LUT R8, R9, 0x7ff00000, RZ, 0xc0, !PT ;  /* 0x7ff0000009087812 */ /* 0x000fe200078ec0ff */
[----:B------:R-:W-:-:S03]  /*0220*/  IMAD.MOV.U32 R9, RZ, RZ, R16 ;  /* 0x000000ffff097224 */ /* 0x000fc600078e0010 */
[----:B------:R-:W-:Y:S01]  /*0230*/  ISETP.NE.AND P1, PT, R8, 0x7ff00000, PT ;  /* 0x7ff000000800780c */ /* 0x000fe20003f25270 */
[----:B------:R-:W-:Y:S01]  /*0240*/  IMAD.MOV.U32 R8, RZ, RZ, R3 ;  /* 0x000000ffff087224 */ /* 0x000fe200078e0003 */
[----:B------:R-:W-:-:S11]  /*0250*/  @!P0 CS2R R8, SRZ ;  /* 0x0000000000088805 */ /* 0x000fd6000001ff00 */
[----:B------:R-:W-:Y:S05]  /*0260*/  @P1 BRA `(.L_x_8) ;  /* 0x0000000000181947 */ /* 0x000fea0003800000 */
[----:B------:R-:W-:-:S14]  /*0270*/  DSETP.NAN.AND P0, PT, R6, R6, PT ;  /* 0x000000060600722a */ /* 0x000fdc0003f08000 */
[----:B------:R-:W-:Y:S01]  /*0280*/  @P0 DADD R8, R6, 2 ;  /* 0x4000000006080429 */ /* 0x000fe20000000000 */
[----:B------:R-:W-:Y:S10]  /*0290*/  @P0 BRA `(.L_x_8) ;  /* 0x00000000000c0947 */ /* 0x000ff40003800000 */
[----:B------:R-:W-:-:S14]  /*02a0*/  DSETP.NEU.AND P0, PT, |R6|, +INF , PT ;  /* 0x7ff000000600742a */ /* 0x000fdc0003f0d200 */
[----:B------:R-:W-:Y:S02]  /*02b0*/  @!P0 IMAD.MOV.U32 R8, RZ, RZ, 0x0 ;  /* 0x00000000ff088424 */ /* 0x000fe400078e00ff */
[----:B------:R-:W-:-:S07]  /*02c0*/  @!P0 IMAD.MOV.U32 R9, RZ, RZ, 0x7ff00000 ;  /* 0x7ff00000ff098424 */ /* 0x000fce00078e00ff */
.L_x_8:
[----:B------:R-:W-:Y:S05]  /*02d0*/  BSYNC.RECONVERGENT B0 ;  /* 0x0000000000007941 */ /* 0x000fea0003800200 */
.L_x_7:
[----:B------:R-:W-:Y:S01]  /*02e0*/  BSSY.RECONVERGENT B0, `(.L_x_9) ;  /* 0x0000005000007945 */ /* 0x000fe20003800200 */
[----:B------:R-:W-:Y:S01]  /*02f0*/  IMAD.MOV.U32 R16, RZ, RZ, R10 ;  /* 0x000000ffff107224 */ /* 0x000fe200078e000a */
[----:B------:R-:W-:Y:S02]  /*0300*/  MOV R3, R11 ;  /* 0x0000000b00037202 */ /* 0x000fe40000000f00 */
[----:B------:R-:W-:-:S07]  /*0310*/  MOV R0, 0x330 ;  /* 0x0000033000007802 */ /* 0x000fce0000000f00 */
[----:B------:R-:W-:Y:S05]  /*0320*/  CALL.REL.NOINC `($_Z14preval_normalsPdS_S_S_S_S_S_S_S_S_S_S_Pii$__internal_accurate_pow) ;  /* 0x0000000c00487944 */ /* 0x000fea0003c00000 */
[----:B------:R-:W-:Y:S05]  /*0330*/  BSYNC.RECONVERGENT B0 ;  /* 0x0000000000007941 */ /* 0x000fea0003800200 */
.L_x_9:
[C---:B------:R-:W-:Y:S01]  /*0340*/  DADD R10, R4.reuse, 2 ;  /* 0x40000000040a7429 */ /* 0x040fe20000000000 */
[----:B------:R-:W-:Y:S01]  /*0350*/  BSSY.RECONVERGENT B0, `(.L_x_10) ;  /* 0x0000012000007945 */ /* 0x000fe20003800200 */
[----:B------:R-:W-:Y:S02]  /*0360*/  DSETP.NEU.AND P1, PT, R4, RZ, PT ;  /* 0x000000ff0400722a */ /* 0x000fe40003f2d000 */
[----:B------:R-:W-:Y:S02]  /*0370*/  DSETP.NEU.AND P3, PT, R6, 1, PT ;  /* 0x3ff000000600742a */ /* 0x000fe40003f6d000 */
[----:B------:R-:W-:-:S04]  /*0380*/  DSETP.NEU.AND P0, PT, R4, 1, PT ;  /* 0x3ff000000400742a */ /* 0x000fc80003f0d000 */
[----:B------:R-:W-:Y:S02]  /*0390*/  LOP3.LUT R10, R11, 0x7ff00000, RZ, 0xc0, !PT ;  /* 0x7ff000000b0a7812 */ /* 0x000fe400078ec0ff */
[----:B------:R-:W-:Y:S01]  /*03a0*/  FSEL R11, R9, 1.875, P3 ;  /* 0x3ff00000090b7808 */ /* 0x000fe20001800000 */
[----:B------:R-:W-:Y:S01]  /*03b0*/  IMAD.MOV.U32 R9, RZ, RZ, R16 ;  /* 0x000000ffff097224 */ /* 0x000fe200078e0010 */
[----:B------:R-:W-:Y:S02]  /*03c0*/  ISETP.NE.AND P2, PT, R10, 0x7ff00000, PT ;  /* 0x7ff000000a00780c */ /* 0x000fe40003f45270 */
[----:B------:R-:W-:Y:S01]  /*03d0*/  FSEL R10, R8, RZ, P3 ;  /* 0x000000ff080a7208 */ /* 0x000fe20001800000 */
[----:B------:R-:W-:Y:S01]  /*03e0*/  IMAD.MOV.U32 R8, RZ, RZ, R3 ;  /* 0x000000ffff087224 */ /* 0x000fe200078e0003 */
[----:B------:R-:W-:-:S09]  /*03f0*/  @!P1 CS2R R8, SRZ ;  /* 0x0000000000089805 */ /* 0x000fd2000001ff00 */
[----:B------:R-:W-:Y:S05]  /*0400*/  @P2 BRA `(.L_x_11) ;  /* 0x0000000000182947 */ /* 0x000fea0003800000 */
[----:B------:R-:W-:-:S14]  /*0410*/  DSETP.NAN.AND P1, PT, R4, R4, PT ;  /* 0x000000040400722a */ /* 0x000fdc0003f28000 */
[----:B------:R-:W-:Y:S01]  /*0420*/  @P1 DADD R8, R4, 2 ;  /* 0x4000000004081429 */ /* 0x000fe20000000000 */
[----:B------:R-:W-:Y:S10]  /*0430*/  @P1 BRA `(.L_x_11) ;  /* 0x00000000000c1947 */ /* 0x000ff40003800000 */
[----:B------:R-:W-:-:S14]  /*0440*/  DSETP.NEU.AND P1, PT, |R4|, +INF , PT ;  /* 0x7ff000000400742a */ /* 0x000fdc0003f2d200 */
[----:B------:R-:W-:Y:S02]  /*0450*/  @!P1 IMAD.MOV.U32 R8, RZ, RZ, 0x0 ;  /* 0x00000000ff089424 */ /* 0x000fe400078e00ff */
[----:B------:R-:W-:-:S07]  /*0460*/  @!P1 IMAD.MOV.U32 R9, RZ, RZ, 0x7ff00000 ;  /* 0x7ff00000ff099424 */ /* 0x000fce00078e00ff */
.L_x_11:
[----:B------:R-:W-:Y:S05]  /*0470*/  BSYNC.RECONVERGENT B0 ;  /* 0x0000000000007941 */ /* 0x000fea0003800200 */
.L_x_10:
[----:B------:R-:W-:Y:S01]  /*0480*/  FSEL R8, R8, RZ, P0 ;  /* 0x000000ff08087208 */ /* 0x000fe20000000000 */
[----:B------:R-:W-:Y:S01]  /*0490*/  BSSY.RECONVERGENT B0, `(.L_x_12) ;  /* 0x0000010000007945 */ /* 0x000fe20003800200 */
[----:B------:R-:W-:-:S06]  /*04a0*/  FSEL R9, R9, 1.875, P0 ;  /* 0x3ff0000009097808 */ /* 0x000fcc0000000000 */
[----:B------:R-:W-:-:S06]  /*04b0*/  DADD R8, R10, R8 ;  /* 0x000000000a087229 */ /* 0x000fcc0000000008 */
[----:B------:R-:W0:Y:S02]  /*04c0*/  F2F.F32.F64 R3, R8 ;  /* 0x0000000800037310 */ /* 0x000e240000301000 */
[----:B0-----:R-:W-:-:S06]  /*04d0*/  VIADD R0, R3, 0xf3000000 ;  /* 0xf300000003007836 */ /* 0x001fcc0000000000 */
[----:B------:R0:W1:Y:S01]  /*04e0*/  MUFU.RSQ R12, R3 ;  /* 0x00000003000c7308 */ /* 0x0000620000001400 */
[----:B------:R-:W-:-:S13]  /*04f0*/  ISETP.GT.U32.AND P0, PT, R0, 0x727fffff, PT ;  /* 0x727fffff0000780c */ /* 0x000fda0003f04070 */
[----:B0-----:R-:W-:Y:S05]  /*0500*/  @!P0 BRA `(.L_x_13) ;  /* 0x0000000000108947 */ /* 0x001fea0003800000 */
[----:B-1----:R-:W-:-:S07]  /*0510*/  MOV R12, 0x530 ;  /* 0x00000530000c7802 */ /* 0x002fce0000000f00 */
[----:B------:R-:W-:Y:S05]  /*0520*/  CALL.REL.NOINC `($__internal_1_$__cuda_sm20_sqrt_rn_f32_slowpath) ;  /* 0x0000000800707944 */ /* 0x000fea0003c00000 */
[----:B------:R-:W-:Y:S01]  /*0530*/  MOV R10, R3 ;  /* 0x00000003000a7202 */ /* 0x000fe20000000f00 */
[----:B------:R-:W-:Y:S06]  /*0540*/  BRA `(.L_x_14) ;  /* 0x0000000000107947 */ /* 0x000fec0003800000 */
.L_x_13:
[----:B-1----:R-:W-:Y:S01]  /*0550*/  FMUL.FTZ R10, R3, R12 ;  /* 0x0000000c030a7220 */ /* 0x002fe20000410000 */
[----:B------:R-:W-:-:S03]  /*0560*/  FMUL.FTZ R0, R12, 0.5 ;  /* 0x3f0000000c007820 */ /* 0x000fc60000410000 */
[----:B------:R-:W-:-:S04]  /*0570*/  FFMA R3, -R10, R10, R3 ;  /* 0x0000000a0a037223 */ /* 0x000fc80000000103 */
[----:B------:R-:W-:-:S07]  /*0580*/  FFMA R10, R3, R0, R10 ;  /* 0x00000000030a7223 */ /* 0x000fce000000000a */
.L_x_14:
[----:B------:R-:W-:Y:S05]  /*0590*/  BSYNC.RECONVERGENT B0 ;  /* 0x0000000000007941 */ /* 0x000fea0003800200 */
.L_x_12:
[----:B------:R-:W0:Y:S01]  /*05a0*/  F2F.F64.F32 R10, R10 ;  /* 0x0000000a000a7310 */ /* 0x000e220000201800 */
[----:B------:R-:W-:Y:S01]  /*05b0*/  IMAD.MOV.U32 R8, RZ, RZ, 0x1 ;  /* 0x00000001ff087424 */ /* 0x000fe200078e00ff */
[----:B------:R-:W-:Y:S06]  /*05c0*/  BSSY.RECONVERGENT B0, `(.L_x_15) ;  /* 0x0000013000007945 */ /* 0x000fec0003800200 */
[----:B0-----:R-:W0:Y:S02]  /*05d0*/  MUFU.RCP64H R9, R11 ;  /* 0x0000000b00097308 */ /* 0x001e240000001800 */
[----:B0-----:R-:W-:-:S08]  /*05e0*/  DFMA R12, -R10, R8, 1 ;  /* 0x3ff000000a0c742b */ /* 0x001fd00000000108 */
[----:B------:R-:W-:-:S08]  /*05f0*/  DFMA R12, R12, R12, R12 ;  /* 0x0000000c0c0c722b */ /* 0x000fd0000000000c */
[----:B------:R-:W-:-:S08]  /*0600*/  DFMA R12, R8, R12, R8 ;  /* 0x0000000c080c722b */ /* 0x000fd00000000008 */
[----:B------:R-:W-:-:S08]  /*0610*/  DFMA R8, -R10, R12, 1 ;  /* 0x3ff000000a08742b */ /* 0x000fd0000000010c */
[----:B------:R-:W-:-:S08]  /*0620*/  DFMA R8, R12, R8, R12 ;  /* 0x000000080c08722b */ /* 0x000fd0000000000c */
[----:B------:R-:W-:-:S08]  /*0630*/  DMUL R12, R4, -R8 ;  /* 0x80000008040c7228 */ /* 0x000fd00000000000 */
[--C-:B------:R-:W-:Y:S02]  /*0640*/  DFMA R14, -R10, R12, -R4.reuse ;  /* 0x0000000c0a0e722b */ /* 0x100fe40000000904 */
[----:B------:R-:W-:-:S06]  /*0650*/  DADD R4, -RZ, -R4 ;  /* 0x00000000ff047229 */ /* 0x000fcc0000000904 */
[----:B------:R-:W-:-:S04]  /*0660*/  DFMA R8, R8, R14, R12 ;  /* 0x0000000e0808722b */ /* 0x000fc8000000000c */
[----:B------:R-:W-:-:S06]  /*0670*/  FSETP.GEU.AND P1, PT, |R5|, 6.5827683646048100446e-37, PT ;  /* 0x036000000500780b */ /* 0x000fcc0003f2e200 */
[----:B------:R-:W-:-:S05]  /*0680*/  FFMA R0, RZ, R11, R9 ;  /* 0x0000000bff007223 */ /* 0x000fca0000000009 */
[----:B------:R-:W-:-:S13]  /*0690*/  FSETP.GT.AND P0, PT, |R0|, 1.469367938527859385e-39, PT ;  /* 0x001000000000780b */ /* 0x000fda0003f04200 */
[----:B------:R-:W-:Y:S05]  /*06a0*/  @P0 BRA P1, `(.L_x_16) ;  /* 0x0000000000100947 */ /* 0x000fea0000800000 */
[----:B------:R-:W-:Y:S01]  /*06b0*/  IMAD.MOV.U32 R12, RZ, RZ, R10 ;  /* 0x000000ffff0c7224 */ /* 0x000fe200078e000a */
[----:B------:R-:W-:Y:S01]  /*06c0*/  MOV R0, 0x6f0 ;  /* 0x000006f000007802 */ /* 0x000fe20000000f00 */
[----:B------:R-:W-:-:S07]  /*06d0*/  IMAD.MOV.U32 R13, RZ, RZ, R11 ;  /* 0x000000ffff0d7224 */ /* 0x000fce00078e000b */
[----:B------:R-:W-:Y:S05]  /*06e0*/  CALL.REL.NOINC `($__internal_0_$__cuda_sm20_div_rn_f64_full) ;  /* 0x0000000000807944 */ /* 0x000fea0003c00000 */
.L_x_16:
[----:B------:R-:W-:Y:S05]  /*06f0*/  BSYNC.RECONVERGENT B0 ;  /* 0x0000000000007941 */ /* 0x000fea0003800200 */
.L_x_15:
[----:B------:R-:W0:Y:S01]  /*0700*/  MUFU.RCP64H R5, R11 ;  /* 0x0000000b00057308 */ /* 0x000e220000001800 */
[----:B------:R-:W-:Y:S01]  /*0710*/  IMAD.MOV.U32 R4, RZ, RZ, 0x1 ;  /* 0x00000001ff047424 */ /* 0x000fe200078e00ff */
[----:B------:R-:W-:Y:S01]  /*0720*/  FSETP.GEU.AND P1, PT, |R7|, 6.5827683646048100446e-37, PT ;  /* 0x036000000700780b */ /* 0x000fe20003f2e200 */
[----:B------:R-:W-:Y:S04]  /*0730*/  BSSY.RECONVERGENT B0, `(.L_x_17) ;  /* 0x0000017000007945 */ /* 0x000fe80003800200 */
[----:B0-----:R-:W-:-:S08]  /*0740*/  DFMA R12, -R10, R4, 1 ;  /* 0x3ff000000a0c742b */ /* 0x001fd00000000104 */
[----:B------:R-:W-:-:S08]  /*0750*/  DFMA R12, R12, R12, R12 ;  /* 0x0000000c0c0c722b */ /* 0x000fd0000000000c */
[----:B------:R-:W-:Y:S02]  /*0760*/  DFMA R4, R4, R12, R4 ;  /* 0x0000000c0404722b */ /* 0x000fe40000000004 */
[----:B------:R-:W0:Y:S06]  /*0770*/  LDC.64 R12, c[0x0][0x380] ;  /* 0x0000e000ff0c7b82 */ /* 0x000e2c0000000a00 */
[----:B------:R-:W-:-:S08]  /*0780*/  DFMA R14, -R10, R4, 1 ;  /* 0x3ff000000a0e742b */ /* 0x000fd00000000104 */
[----:B------:R-:W-:-:S08]  /*0790*/  DFMA R16, R4, R14, R4 ;  /* 0x0000000e0410722b */ /* 0x000fd00000000004 */
[----:B------:R-:W-:Y:S01]  /*07a0*/  DMUL R4, R6, R16 ;  /* 0x0000001006047228 */ /* 0x000fe20000000000 */
[----:B0-----:R-:W-:-:S05]  /*07b0*/  IMAD.WIDE R12, R2, 0x8, R12 ;  /* 0x00000008020c7825 */ /* 0x001fca00078e020c */
[----:B------:R0:W-:Y:S02]  /*07c0*/  STG.E.64 desc[UR4][R12.64], R8 ;  /* 0x000000080c007986 */ /* 0x0001e4000c101b04 */
[----:B------:R-:W-:-:S08]  /*07d0*/  DFMA R14, -R10, R4, R6 ;  /* 0x000000040a0e722b */ /* 0x000fd00000000106 */
[----:B------:R-:W-:-:S10]  /*07e0*/  DFMA R4, R16, R14, R4 ;  /* 0x0000000e1004722b */ /* 0x000fd40000000004 */
[----:B------:R-:W-:-:S05]  /*07f0*/  FFMA R0, RZ, R11, R5 ;  /* 0x0000000bff007223 */ /* 0x000fca0000000005 */
[----:B------:R-:W-:-:S13]  /*0800*/  FSETP.GT.AND P0, PT, |R0|, 1.469367938527859385e-39, PT ;  /* 0x001000000000780b */ /* 0x000fda0003f04200 */
[----:B0-----:R-:W-:Y:S05]  /*0810*/  @P0 BRA P1, `(.L_x_18) ;  /* 0x0000000000200947 */ /* 0x001fea0000800000 */
[----:B------:R-:W-:Y:S01]  /*0820*/  IMAD.MOV.U32 R4, RZ, RZ, R6 ;  /* 0x000000ffff047224 */ /* 0x000fe200078e0006 */
[----:B------:R-:W-:Y:S01]  /*0830*/  MOV R5, R7 ;  /* 0x0000000700057202 */ /* 0x000fe20000000f00 */
[----:B------:R-:W-:Y:S01]  /*0840*/  IMAD.MOV.U32 R12, RZ, RZ, R10 ;  /* 0x000000ffff0c7224 */ /* 0x000fe200078e000a */
[----:B------:R-:W-:Y:S01]  /*0850*/  MOV R0, 0x880 ;  /* 0x0000088000007802 */ /* 0x000fe20000000f00 */
[----:B------:R-:W-:-:S07]  /*0860*/  IMAD.MOV.U32 R13, RZ, RZ, R11 ;  /* 0x000000ffff0d7224 */ /* 0x000fce00078e000b */
[----:B------:R-:W-:Y:S05]  /*0870*/  CALL.REL.NOINC `($__internal_0_$__cuda_sm20_div_rn_f64_full) ;  /* 0x00000000001c7944 */ /* 0x000fea0003c00000 */
[----:B------:R-:W-:Y:S02]  /*0880*/  IMAD.MOV.U32 R4, RZ, RZ, R8 ;  /* 0x000000ffff047224 */ /* 0x000fe400078e0008 */
[----:B------:R-:W-:-:S07]  /*0890*/  IMAD.MOV.U32 R5, RZ, RZ, R9 ;  /* 0x000000ffff057224 */ /* 0x000fce00078e0009 */
.L_x_18:
[----:B------:R-:W-:Y:S05]  /*08a0*/  BSYNC.RECONVERGENT B0 ;  /* 0x0000000000007941 */ /* 0x000fea0003800200 */
.L_x_17:
[----:B------:R-:W0:Y:S02]  /*08b0*/  LDC.64 R6, c[0x0][0x388] ;  /* 0x0000e200ff067b82 */ /* 0x000e240000000a00 */
[----:B0-----:R-:W-:-:S05]  /*08c0*/  IMAD.WIDE R2, R2, 0x8, R6 ;  /* 0x0000000802027825 */ /* 0x001fca00078e0206 */
[----:B------:R-:W-:Y:S01]  /*08d0*/  STG.E.64 desc[UR4][R2.64], R4 ;  /* 0x0000000402007986 */ /* 0x000fe2000c101b04 */
[----:B------:R-:W-:Y:S05]  /*08e0*/  EXIT ;  /* 0x000000000000794d */ /* 0x000fea0003800000 */
        .weak           $__internal_0_$__cuda_sm20_div_rn_f64_full
        .type           $__internal_0_$__cuda_sm20_div_rn_f64_full,@function
        .size           $__internal_0_$__cuda_sm20_div_rn_f64_full,($__internal_1_$__cuda_sm20_sqrt_rn_f32_slowpath - $__internal_0_$__cuda_sm20_div_rn_f64_full)
$__internal_0_$__cuda_sm20_div_rn_f64_full:
[C---:B------:R-:W-:Y:S01]  /*08f0*/  FSETP.GEU.AND P0, PT, |R13|.reuse, 1.469367938527859385e-39, PT ;  /* 0x001000000d00780b */ /* 0x040fe20003f0e200 */
[----:B------:R-:W-:Y:S01]  /*0900*/  IMAD.MOV.U32 R15, RZ, RZ, R5 ;  /* 0x000000ffff0f7224 */ /* 0x000fe200078e0005 */
[----:B------:R-:W-:Y:S01]  /*0910*/  LOP3.LUT R8, R13, 0x800fffff, RZ, 0xc0, !PT ;  /* 0x800fffff0d087812 */ /* 0x000fe200078ec0ff */
[----:B------:R-:W-:Y:S01]  /*0920*/  IMAD.MOV.U32 R18, RZ, RZ, 0x1 ;  /* 0x00000001ff127424 */ /* 0x000fe200078e00ff */
[----:B------:R-:W-:Y:S01]  /*0930*/  MOV R14, R4 ;  /* 0x00000004000e7202 */ /* 0x000fe20000000f00 */
[----:B------:R-:W-:Y:S01]  /*0940*/  BSSY.RECONVERGENT B1, `(.L_x_19) ;  /* 0x0000055000017945 */ /* 0x000fe20003800200 */
[----:B------:R-:W-:Y:S01]  /*0950*/  LOP3.LUT R9, R8, 0x3ff00000, RZ, 0xfc, !PT ;  /* 0x3ff0000008097812 */ /* 0x000fe200078efcff */
[----:B------:R-:W-:Y:S01]  /*0960*/  IMAD.MOV.U32 R8, RZ, RZ, R12 ;  /* 0x000000ffff087224 */ /* 0x000fe200078e000c */
[C---:B------:R-:W-:Y:S02]  /*0970*/  FSETP.GEU.AND P2, PT, |R15|.reuse, 1.469367938527859385e-39, PT ;  /* 0x001000000f00780b */ /* 0x040fe40003f4e200 */
[----:B------:R-:W-:-:S02]  /*0980*/  LOP3.LUT R16, R15, 0x7ff00000, RZ, 0xc0, !PT ;  /* 0x7ff000000f107812 */ /* 0x000fc400078ec0ff */
[C---:B------:R-:W-:Y:S01]  /*0990*/  LOP3.LUT R17, R13.reuse, 0x7ff00000, RZ, 0xc0, !PT ;  /* 0x7ff000000d117812 */ /* 0x040fe200078ec0ff */
[----:B------:R-:W-:Y:S01]  /*09a0*/  @!P0 DMUL R8, R12, 8.98846567431157953865e+307 ;  /* 0x7fe000000c088828 */ /* 0x000fe20000000000 */
[----:B------:R-:W-:Y:S02]  /*09b0*/  MOV R24, R16 ;  /* 0x0000001000187202 */ /* 0x000fe40000000f00 */
[----:B------:R-:W-:Y:S01]  /*09c0*/  ISETP.GE.U32.AND P1, PT, R16, R17, PT ;  /* 0x000000111000720c */ /* 0x000fe20003f26070 */
[----:B------:R-:W-:Y:S02]  /*09d0*/  IMAD.MOV.U32 R25, RZ, RZ, R17 ;  /* 0x000000ffff197224 */ /* 0x000fe400078e0011 */
[----:B------:R-:W0:Y:S02]  /*09e0*/  MUFU.RCP64H R19, R9 ;  /* 0x0000000900137308 */ /* 0x000e240000001800 */
[----:B------:R-:W-:Y:S02]  /*09f0*/  @!P2 LOP3.LUT R3, R13, 0x7ff00000, RZ, 0xc0, !PT ;  /* 0x7ff000000d03a812 */ /* 0x000fe400078ec0ff */
[----:B------:R-:W-:-:S02]  /*0a00*/  @!P0 LOP3.LUT R25, R9, 0x7ff00000, RZ, 0xc0, !PT ;  /* 0x7ff0000009198812 */ /* 0x000fc400078ec0ff */
[----:B------:R-:W-:Y:S01]  /*0a10*/  @!P2 ISETP.GE.U32.AND P3, PT, R16, R3, PT ;  /* 0x000000031000a20c */ /* 0x000fe20003f66070 */
[----:B------:R-:W-:-:S05]  /*0a20*/  IMAD.MOV.U32 R3, RZ, RZ, 0x1ca00000 ;  /* 0x1ca00000ff037424 */ /* 0x000fca00078e00ff */
[----:B------:R-:W-:-:S04]  /*0a30*/  @!P2 SEL R21, R3, 0x63400000, !P3 ;  /* 0x634000000315a807 */ /* 0x000fc80005800000 */
[----:B------:R-:W-:Y:S01]  /*0a40*/  @!P2 LOP3.LUT R22, R21, 0x80000000, R15, 0xf8, !PT ;  /* 0x800000001516a812 */ /* 0x000fe200078ef80f */
[----:B0-----:R-:W-:-:S03]  /*0a50*/  DFMA R4, R18, -R8, 1 ;  /* 0x3ff000001204742b */ /* 0x001fc60000000808 */
[----:B------:R-:W-:Y:S01]  /*0a60*/  @!P2 LOP3.LUT R23, R22, 0x100000, RZ, 0xfc, !PT ;  /* 0x001000001617a812 */ /* 0x000fe200078efcff */
[----:B------:R-:W-:-:S04]  /*0a70*/  @!P2 IMAD.MOV.U32 R22, RZ, RZ, RZ ;  /* 0x000000ffff16a224 */ /* 0x000fc800078e00ff */
[----:B------:R-:W-:-:S08]  /*0a80*/  DFMA R4, R4, R4, R4 ;  /* 0x000000040404722b */ /* 0x000fd00000000004 */
[----:B------:R-:W-:Y:S01]  /*0a90*/  DFMA R18, R18, R4, R18 ;  /* 0x000000041212722b */ /* 0x000fe20000000012 */
[----:B------:R-:W-:Y:S01]  /*0aa0*/  SEL R5, R3, 0x63400000, !P1 ;  /* 0x6340000003057807 */ /* 0x000fe20004800000 */
[----:B------:R-:W-:-:S03]  /*0ab0*/  IMAD.MOV.U32 R4, RZ, RZ, R14 ;  /* 0x000000ffff047224 */ /* 0x000fc600078e000e */
[----:B------:R-:W-:-:S03]  /*0ac0*/  LOP3.LUT R5, R5, 0x800fffff, R15, 0xf8, !PT ;  /* 0x800fffff05057812 */ /* 0x000fc600078ef80f */
[----:B------:R-:W-:-:S03]  /*0ad0*/  DFMA R20, R18, -R8, 1 ;  /* 0x3ff000001214742b */ /* 0x000fc60000000808 */
[----:B------:R-:W-:-:S05]  /*0ae0*/  @!P2 DFMA R4, R4, 2, -R22 ;  /* 0x400000000404a82b */ /* 0x000fca0000000816 */
[----:B------:R-:W-:-:S05]  /*0af0*/  DFMA R18, R18, R20, R18 ;  /* 0x000000141212722b */ /* 0x000fca0000000012 */
[----:B------:R-:W-:-:S03]  /*0b00*/  @!P2 LOP3.LUT R24, R5, 0x7ff00000, RZ, 0xc0, !PT ;  /* 0x7ff000000518a812 */ /* 0x000fc600078ec0ff */
[----:B------:R-:W-:Y:S02]  /*0b10*/  DMUL R20, R18, R4 ;  /* 0x0000000412147228 */ /* 0x000fe40000000000 */
[----:B------:R-:W-:-:S05]  /*0b20*/  VIADD R17, R24, 0xffffffff ;  /* 0xffffffff18117836 */ /* 0x000fca0000000000 */
[----:B------:R-:W-:Y:S01]  /*0b30*/  ISETP.GT.U32.AND P0, PT, R17, 0x7feffffe, PT ;  /* 0x7feffffe1100780c */ /* 0x000fe20003f04070 */
[----:B------:R-:W-:Y:S01]  /*0b40*/  VIADD R17, R25, 0xffffffff ;  /* 0xffffffff19117836 */ /* 0x000fe20000000000 */
[----:B------:R-:W-:-:S04]  /*0b50*/  DFMA R22, R20, -R8, R4 ;  /* 0x800000081416722b */ /* 0x000fc80000000004 */
[----:B------:R-:W-:-:S04]  /*0b60*/  ISETP.GT.U32.OR P0, PT, R17, 0x7feffffe, P0 ;  /* 0x7feffffe1100780c */ /* 0x000fc80000704470 */
[----:B------:R-:W-:-:S09]  /*0b70*/  DFMA R18, R18, R22, R20 ;  /* 0x000000161212722b */ /* 0x000fd20000000014 */
[----:B------:R-:W-:Y:S05]  /*0b80*/  @P0 BRA `(.L_x_20) ;  /* 0x00000000006c0947 */ /* 0x000fea0003800000 */
[----:B------:R-:W-:-:S04]  /*0b90*/  LOP3.LUT R15, R13, 0x7ff00000, RZ, 0xc0, !PT ;  /* 0x7ff000000d0f7812 */ /* 0x000fc800078ec0ff */
[CC--:B------:R-:W-:Y:S02]  /*0ba0*/  VIADDMNMX R14, R16.reuse, -R15.reuse, 0xb9600000, !PT ;  /* 0xb9600000100e7446 */ /* 0x0c0fe4000780090f */
[----:B------:R-:W-:Y:S02]  /*0bb0*/  ISETP.GE.U32.AND P0, PT, R16, R15, PT ;  /* 0x0000000f1000720c */ /* 0x000fe40003f06070 */
[----:B------:R-:W-:Y:S02]  /*0bc0*/  VIMNMX R14, PT, PT, R14, 0x46a00000, PT ;  /* 0x46a000000e0e7848 */ /* 0x000fe40003fe0100 */
[----:B------:R-:W-:-:S05]  /*0bd0*/  SEL R3, R3, 0x63400000, !P0 ;  /* 0x6340000003037807 */ /* 0x000fca0004000000 */
[----:B------:R-:W-:Y:S01]  /*0be0*/  IMAD.IADD R3, R14, 0x1, -R3 ;  /* 0x000000010e037824 */ /* 0x000fe200078e0a03 */
[----:B------:R-:W-:-:S03]  /*0bf0*/  MOV R14, RZ ;  /* 0x000000ff000e7202 */ /* 0x000fc60000000f00 */
[----:B------:R-:W-:-:S06]  /*0c00*/  VIADD R15, R3, 0x7fe00000 ;  /* 0x7fe00000030f7836 */ /* 0x000fcc0000000000 */
[----:B------:R-:W-:-:S10]  /*0c10*/  DMUL R16, R18, R14 ;  /* 0x0000000e12107228 */ /* 0x000fd40000000000 */
[----:B------:R-:W-:-:S13]  /*0c20*/  FSETP.GTU.AND P0, PT, |R17|, 1.469367938527859385e-39, PT ;  /* 0x001000001100780b */ /* 0x000fda0003f0c200 */
[----:B------:R-:W-:Y:S05]  /*0c30*/  @P0 BRA `(.L_x_21) ;  /* 0x0000000000940947 */ /* 0x000fea0003800000 */
[----:B------:R-:W-:Y:S01]  /*0c40*/  DFMA R4, R18, -R8, R4 ;  /* 0x800000081204722b */ /* 0x000fe20000000004 */
[----:B------:R-:W-:-:S09]  /*0c50*/  IMAD.MOV.U32 R14, RZ, RZ, RZ ;  /* 0x000000ffff0e7224 */ /* 0x000fd200078e00ff */
[C---:B------:R-:W-:Y:S02]  /*0c60*/  FSETP.NEU.AND P0, PT, R5.reuse, RZ, PT ;  /* 0x000000ff0500720b */ /* 0x040fe40003f0d000 */
[----:B------:R-:W-:-:S04]  /*0c70*/  LOP3.LUT R13, R5, 0x80000000, R13, 0x48, !PT ;  /* 0x80000000050d7812 */ /* 0x000fc800078e480d */
[----:B------:R-:W-:-:S07]  /*0c80*/  LOP3.LUT R15, R13, R15, RZ, 0xfc, !PT ;  /* 0x0000000f0d0f7212 */ /* 0x000fce00078efcff */
[----:B------:R-:W-:Y:S05]  /*0c90*/  @!P0 BRA `(.L_x_21) ;  /* 0x00000000007c8947 */ /* 0x000fea0003800000 */
[----:B------:R-:W-:Y:S01]  /*0ca0*/  IMAD.MOV R5, RZ, RZ, -R3 ;  /* 0x000000ffff057224 */ /* 0x000fe200078e0a03 */
[----:B------:R-:W-:Y:S01]  /*0cb0*/  DMUL.RP R14, R18, R14 ;  /* 0x0000000e120e7228 */ /* 0x000fe20000008000 */
[----:B------:R-:W-:Y:S01]  /*0cc0*/  IMAD.MOV.U32 R4, RZ, RZ, RZ ;  /* 0x000000ffff047224 */ /* 0x000fe200078e00ff */
[----:B------:R-:W-:-:S05]  /*0cd0*/  IADD3 R3, PT, PT, -R3, -0x43300000, RZ ;  /* 0xbcd0000003037810 */ /* 0x000fca0007ffe1ff */
[----:B------:R-:W-:-:S03]  /*0ce0*/  DFMA R4, R16, -R4, R18 ;  /* 0x800000041004722b */ /* 0x000fc60000000012 */
[----:B------:R-:W-:-:S07]  /*0cf0*/  LOP3.LUT R13, R15, R13, RZ, 0x3c, !PT ;  /* 0x0000000d0f0d7212 */ /* 0x000fce00078e3cff */
[----:B------:R-:W-:-:S04]  /*0d00*/  FSETP.NEU.AND P0, PT, |R5|, R3, PT ;  /* 0x000000030500720b */ /* 0x000fc80003f0d200 */
[----:B------:R-:W-:Y:S02]  /*0d10*/  FSEL R16, R14, R16, !P0 ;  /* 0x000000100e107208 */ /* 0x000fe40004000000 */
[----:B------:R-:W-:Y:S01]  /*0d20*/  FSEL R17, R13, R17, !P0 ;  /* 0x000000110d117208 */ /* 0x000fe20004000000 */
[----:B------:R-:W-:Y:S06]  /*0d30*/  BRA `(.L_x_21) ;  /* 0x0000000000547947 */ /* 0x000fec0003800000 */
.L_x_20:
[----:B------:R-:W-:-:S14]  /*0d40*/  DSETP.NAN.AND P0, PT, R14, R14, PT ;  /* 0x0000000e0e00722a */ /* 0x000fdc0003f08000 */
[----:B------:R-:W-:Y:S05]  /*0d50*/  @P0 BRA `(.L_x_22) ;  /* 0x0000000000440947 */ /* 0x000fea0003800000 */
[----:B------:R-:W-:-:S14]  /*0d60*/  DSETP.NAN.AND P0, PT, R12, R12, PT ;  /* 0x0000000c0c00722a */ /* 0x000fdc0003f08000 */
[----:B------:R-:W-:Y:S05]  /*0d70*/  @P0 BRA `(.L_x_23) ;  /* 0x0000000000300947 */ /* 0x000fea0003800000 */
[----:B------:R-:W-:Y:S01]  /*0d80*/  ISETP.NE.AND P0, PT, R24, R25, PT ;  /* 0x000000191800720c */ /* 0x000fe20003f05270 */
[----:B------:R-:W-:Y:S02]  /*0d90*/  IMAD.MOV.U32 R16, RZ, RZ, 0x0 ;  /* 0x00000000ff107424 */ /* 0x000fe400078e00ff */
[----:B------:R-:W-:-:S10]  /*0da0*/  IMAD.MOV.U32 R17, RZ, RZ, -0x80000 ;  /* 0xfff80000ff117424 */ /* 0x000fd400078e00ff */
[----:B------:R-:W-:Y:S05]  /*0db0*/  @!P0 BRA `(.L_x_21) ;  /* 0x0000000000348947 */ /* 0x000fea0003800000 */
[----:B------:R-:W-:Y:S02]  /*0dc0*/  ISETP.NE.AND P0, PT, R24, 0x7ff00000, PT ;  /* 0x7ff000001800780c */ /* 0x000fe40003f05270 */
[----:B------:R-:W-:Y:S02]  /*0dd0*/  LOP3.LUT R17, R15, 0x80000000, R13, 0x48, !PT ;  /* 0x800000000f117812 */ /* 0x000fe400078e480d */
[----:B------:R-:W-:-:S13]  /*0de0*/  ISETP.EQ.OR P0, PT, R25, RZ, !P0 ;  /* 0x000000ff1900720c */ /* 0x000fda0004702670 */
[----:B------:R-:W-:Y:S02]  /*0df0*/  @P0 LOP3.LUT R3, R17, 0x7ff00000, RZ, 0xfc, !PT ;  /* 0x7ff0000011030812 */ /* 0x000fe400078efcff */
[----:B------:R-:W-:Y:S01]  /*0e00*/  @!P0 MOV R16, RZ ;  /* 0x000000ff00108202 */ /* 0x000fe20000000f00 */
[----:B------:R-:W-:Y:S02]  /*0e10*/  @P0 IMAD.MOV.U32 R16, RZ, RZ, RZ ;  /* 0x000000ffff100224 */ /* 0x000fe400078e00ff */
[----:B------:R-:W-:Y:S01]  /*0e20*/  @P0 IMAD.MOV.U32 R17, RZ, RZ, R3 ;  /* 0x000000ffff110224 */ /* 0x000fe200078e0003 */
[----:B------:R-:W-:Y:S06]  /*0e30*/  BRA `(.L_x_21) ;  /* 0x0000000000147947 */ /* 0x000fec0003800000 */
.L_x_23:
[----:B------:R-:W-:Y:S01]  /*0e40*/  LOP3.LUT R17, R13, 0x80000, RZ, 0xfc, !PT ;  /* 0x000800000d117812 */ /* 0x000fe200078efcff */
[----:B------:R-:W-:Y:S01]  /*0e50*/  IMAD.MOV.U32 R16, RZ, RZ, R12 ;  /* 0x000000ffff107224 */ /* 0x000fe200078e000c */
[----:B------:R-:W-:Y:S06]  /*0e60*/  BRA `(.L_x_21) ;  /* 0x0000000000087947 */ /* 0x000fec0003800000 */
.L_x_22:
[----:B------:R-:W-:Y:S01]  /*0e70*/  LOP3.LUT R17, R15, 0x80000, RZ, 0xfc, !PT ;  /* 0x000800000f117812 */ /* 0x000fe200078efcff */
[----:B------:R-:W-:-:S07]  /*0e80*/  IMAD.MOV.U32 R16, RZ, RZ, R14 ;  /* 0x000000ffff107224 */ /* 0x000fce00078e000e */
.L_x_21:
[----:B------:R-:W-:Y:S05]  /*0e90*/  BSYNC.RECONVERGENT B1 ;  /* 0x0000000000017941 */ /* 0x000fea0003800200 */
.L_x_19:
[----:B------:R-:W-:Y:S01]  /*0ea0*/  IMAD.MOV.U32 R4, RZ, RZ, R0 ;  /* 0x000000ffff047224 */ /* 0x000fe200078e0000 */
[----:B------:R-:W-:Y:S01]  /*0eb0*/  MOV R9, R17 ;  /* 0x0000001100097202 */ /* 0x000fe20000000f00 */
[----:B------:R-:W-:Y:S02]  /*0ec0*/  IMAD.MOV.U32 R5, RZ, RZ, 0x0 ;  /* 0x00000000ff057424 */ /* 0x000fe400078e00ff */
[----:B------:R-:W-:Y:S02]  /*0ed0*/  IMAD.MOV.U32 R8, RZ, RZ, R16 ;  /* 0x000000ffff087224 */ /* 0x000fe400078e0010 */
[----:B------:R-:W-:Y:S05]  /*0ee0*/  RET.REL.NODEC R4 `(_Z14preval_normalsPdS_S_S_S_S_S_S_S_S_S_S_Pii) ;  /* 0xfffffff004447950 */ /* 0x000fea0003c3ffff */
        .weak           $__internal_1_$__cuda_sm20_sqrt_rn_f32_slowpath
        .type           $__internal_1_$__cuda_sm20_sqrt_rn_f32_slowpath,@function
        .size           $__internal_1_$__cuda_sm20_sqrt_rn_f32_slowpath,($_Z14preval_normalsPdS_S_S_S_S_S_S_S_S_S_S_Pii$__internal_accurate_pow - $__internal_1_$__cuda_sm20_sqrt_rn_f32_slowpath)
$__internal_1_$__cuda_sm20_sqrt_rn_f32_slowpath:
[----:B------:R-:W-:-:S13]  /*0ef0*/  LOP3.LUT P0, RZ, R3, 0x7fffffff, RZ, 0xc0, !PT ;  /* 0x7fffffff03ff7812 */ /* 0x000fda000780c0ff */
[----:B------:R-:W-:Y:S05]  /*0f00*/  @!P0 BRA `(.L_x_24) ;  /* 0x0000000000448947 */ /* 0x000fea0003800000 */
[----:B------:R-:W-:Y:S01]  /*0f10*/  FSETP.GEU.FTZ.AND P0, PT, R3, RZ, PT ;  /* 0x000000ff0300720b */ /* 0x000fe20003f1e000 */
[----:B------:R-:W-:-:S12]  /*0f20*/  IMAD.MOV.U32 R0, RZ, RZ, R3 ;  /* 0x000000ffff007224 */ /* 0x000fd800078e0003 */
[----:B------:R-:W-:Y:S01]  /*0f30*/  @!P0 IMAD.MOV.U32 R3, RZ, RZ, 0x7fffffff ;  /* 0x7fffffffff038424 */ /* 0x000fe200078e00ff */
[----:B------:R-:W-:Y:S06]  /*0f40*/  @!P0 BRA `(.L_x_24) ;  /* 0x0000000000348947 */ /* 0x000fec0003800000 */
[----:B------:R-:W-:-:S13]  /*0f50*/  FSETP.GTU.FTZ.AND P0, PT, |R0|, +INF , PT ;  /* 0x7f8000000000780b */ /* 0x000fda0003f1c200 */
[----:B------:R-:W-:Y:S01]  /*0f60*/  @P0 FADD.FTZ R3, R0, 1 ;  /* 0x3f80000000030421 */ /* 0x000fe20000010000 */
[----:B------:R-:W-:Y:S06]  /*0f70*/  @P0 BRA `(.L_x_24) ;  /* 0x0000000000280947 */ /* 0x000fec0003800000 */
[----:B------:R-:W-:-:S13]  /*0f80*/  FSETP.NEU.FTZ.AND P0, PT, |R0|, +INF , PT ;  /* 0x7f8000000000780b */ /* 0x000fda0003f1d200 */
[----:B------:R-:W-:-:S04]  /*0f90*/  @P0 FFMA R8, R0, 1.84467440737095516160e+19, RZ ;  /* 0x5f80000000080823 */ /* 0x000fc800000000ff */
[----:B------:R-:W0:Y:S02]  /*0fa0*/  @P0 MUFU.RSQ R3, R8 ;  /* 0x0000000800030308 */ /* 0x000e240000001400 */
[----:B0-----:R-:W-:Y:S01]  /*0fb0*/  @P0 FMUL.FTZ R9, R8, R3 ;  /* 0x0000000308090220 */ /* 0x001fe20000410000 */
[----:B------:R-:W-:Y:S01]  /*0fc0*/  @P0 FMUL.FTZ R11, R3, 0.5 ;  /* 0x3f000000030b0820 */ /* 0x000fe20000410000 */
[----:B------:R-:W-:Y:S02]  /*0fd0*/  @!P0 IMAD.MOV.U32 R3, RZ, RZ, R0 ;  /* 0x000000ffff038224 */ /* 0x000fe400078e0000 */
[----:B------:R-:W-:-:S04]  /*0fe0*/  @P0 FADD.FTZ R10, -R9, -RZ ;  /* 0x800000ff090a0221 */ /* 0x000fc80000010100 */
[----:B------:R-:W-:-:S04]  /*0ff0*/  @P0 FFMA R10, R9, R10, R8 ;  /* 0x0000000a090a0223 */ /* 0x000fc80000000008 */
[----:B------:R-:W-:-:S04]  /*1000*/  @P0 FFMA R10, R10, R11, R9 ;  /* 0x0000000b0a0a0223 */ /* 0x000fc80000000009 */
[----:B------:R-:W-:-:S07]  /*1010*/  @P0 FMUL.FTZ R3, R10, 2.3283064365386962891e-10 ;  /* 0x2f8000000a030820 */ /* 0x000fce0000410000 */
.L_x_24:
[----:B------:R-:W-:Y:S01]  /*1020*/  MOV R8, R12 ;  /* 0x0000000c00087202 */ /* 0x000fe20000000f00 */
[----:B------:R-:W-:-:S04]  /*1030*/  IMAD.MOV.U32 R9, RZ, RZ, 0x0 ;  /* 0x00000000ff097424 */ /* 0x000fc800078e00ff */
[----:B------:R-:W-:Y:S05]  /*1040*/  RET.REL.NODEC R8 `(_Z14preval_normalsPdS_S_S_S_S_S_S_S_S_S_S_Pii) ;  /* 0xffffffec08ec7950 */ /* 0x000fea0003c3ffff */
        .type           $_Z14preval_normalsPdS_S_S_S_S_S_S_S_S_S_S_Pii$__internal_accurate_pow,@function
        .size           $_Z14preval_normalsPdS_S_S_S_S_S_S_S_S_S_S_Pii$__internal_accurate_pow,(.L_x_67 - $_Z14preval_normalsPdS_S_S_S_S_S_S_S_S_S_S_Pii$__internal_accurate_pow)
$_Z14preval_normalsPdS_S_S_S_S_S_S_S_S_S_S_Pii$__internal_accurate_pow:
[----:B------:R-:W-:Y:S01]  /*1050*/  ISETP.GT.U32.AND P0, PT, R3, 0xfffff, PT ;  /* 0x000fffff0300780c */ /* 0x000fe20003f04070 */
[----:B------:R-:W-:Y:S01]  /*1060*/  IMAD.MOV.U32 R10, RZ, RZ, R16 ;  /* 0x000000ffff0a7224 */ /* 0x000fe200078e0010 */
[----:B------:R-:W-:Y:S01]  /*1070*/  MOV R14, R16 ;  /* 0x00000010000e7202 */ /* 0x000fe20000000f00 */
[--C-:B------:R-:W-:Y:S01]  /*1080*/  IMAD.MOV.U32 R11, RZ, RZ, R3.reuse ;  /* 0x000000ffff0b7224 */ /* 0x100fe200078e0003 */
[----:B------:R-:W-:Y:S01]  /*1090*/  MOV R23, 0x3ed0f5d2 ;  /* 0x3ed0f5d200177802 */ /* 0x000fe20000000f00 */
[--C-:B------:R-:W-:Y:S01]  /*10a0*/  IMAD.MOV.U32 R12, RZ, RZ, R3.reuse ;  /* 0x000000ffff0c7224 */ /* 0x100fe200078e0003 */
[----:B------:R-:W-:Y:S01]  /*10b0*/  UMOV UR6, 0x7d2cafe2 ;  /* 0x7d2cafe200067882 */ /* 0x000fe20000000000 */
[----:B------:R-:W-:Y:S01]  /*10c0*/  IMAD.MOV.U32 R16, RZ, RZ, RZ ;  /* 0x000000ffff107224 */ /* 0x000fe200078e00ff */
[----:B------:R-:W-:Y:S01]  /*10d0*/  UMOV UR7, 0x3eb0f5ff ;  /* 0x3eb0f5ff00077882 */ /* 0x000fe20000000000 */
[----:B------:R-:W-:Y:S01]  /*10e0*/  IMAD.MOV.U32 R22, RZ, RZ, 0x41ad3b5a ;  /* 0x41ad3b5aff167424 */ /* 0x000fe200078e00ff */
[----:B------:R-:W-:Y:S01]  /*10f0*/  SHF.R.U32.HI R3, RZ, 0x14, R3 ;  /* 0x00000014ff037819 */ /* 0x000fe20000011603 */
[----:B------:R-:W-:Y:S01]  /*1100*/  UMOV UR8, 0x3b39803f ;  /* 0x3b39803f00087882 */ /* 0x000fe20000000000 */
[----:B------:R-:W-:Y:S01]  /*1110*/  UMOV UR9, 0x3c7abc9e ;  /* 0x3c7abc9e00097882 */ /* 0x000fe20000000000 */
[----:B------:R-:W-:-:S10]  /*1120*/  @!P0 DMUL R10, R10, 1.80143985094819840000e+16 ;  /* 0x435000000a0a8828 */ /* 0x000fd40000000000 */
[----:B------:R-:W-:Y:S01]  /*1130*/  @!P0 IMAD.MOV.U32 R12, RZ, RZ, R11 ;  /* 0x000000ffff0c8224 */ /* 0x000fe200078e000b */
[----:B------:R-:W-:Y:S01]  /*1140*/  @!P0 LEA.HI R3, R11, 0xffffffca, RZ, 0xc ;  /* 0xffffffca0b038811 */ /* 0x000fe200078f60ff */
[----:B------:R-:W-:-:S03]  /*1150*/  @!P0 IMAD.MOV.U32 R14, RZ, RZ, R10 ;  /* 0x000000ffff0e8224 */ /* 0x000fc600078e000a */
[----:B------:R-:W-:Y:S01]  /*1160*/  LOP3.LUT R12, R12, 0x800fffff, RZ, 0xc0, !PT ;  /* 0x800fffff0c0c7812 */ /* 0x000fe200078ec0ff */
[----:B------:R-:W-:-:S03]  /*1170*/  VIADD R10, R3, 0xfffffc01 ;  /* 0xfffffc01030a7836 */ /* 0x000fc60000000000 */
[----:B------:R-:W-:-:S04]  /*1180*/  LOP3.LUT R15, R12, 0x3ff00000, RZ, 0xfc, !PT ;  /* 0x3ff000000c0f7812 */ /* 0x000fc800078efcff */
[----:B------:R-:W-:-:S13]  /*1190*/  ISETP.GE.U32.AND P1, PT, R15, 0x3ff6a09f, PT ;  /* 0x3ff6a09f0f00780c */ /* 0x000fda0003f26070 */
[----:B------:R-:W-:Y:S02]  /*11a0*/  @P1 VIADD R13, R15, 0xfff00000 ;  /* 0xfff000000f0d1836 */ /* 0x000fe40000000000 */
[----:B------:R-:W-:Y:S02]  /*11b0*/  @P1 VIADD R10, R3, 0xfffffc02 ;  /* 0xfffffc02030a1836 */ /* 0x000fe40000000000 */
[----:B------:R-:W-:-:S06]  /*11c0*/  @P1 IMAD.MOV.U32 R15, RZ, RZ, R13 ;  /* 0x000000ffff0f1224 */ /* 0x000fcc00078e000d */
[C---:B------:R-:W-:Y:S02]  /*11d0*/  DADD R18, R14.reuse, 1 ;  /* 0x3ff000000e127429 */ /* 0x040fe40000000000 */
[----:B------:R-:W-:-:S04]  /*11e0*/  DADD R14, R14, -1 ;  /* 0xbff000000e0e7429 */ /* 0x000fc80000000000 */
[----:B------:R-:W0:Y:S02]  /*11f0*/  MUFU.RCP64H R17, R19 ;  /* 0x0000001300117308 */ /* 0x000e240000001800 */
[----:B0-----:R-:W-:-:S08]  /*1200*/  DFMA R12, -R18, R16, 1 ;  /* 0x3ff00000120c742b */ /* 0x001fd00000000110 */
[----:B------:R-:W-:-:S08]  /*1210*/  DFMA R12, R12, R12, R12 ;  /* 0x0000000c0c0c722b */ /* 0x000fd0000000000c */
[----:B------:R-:W-:-:S08]  /*1220*/  DFMA R16, R16, R12, R16 ;  /* 0x0000000c1010722b */ /* 0x000fd00000000010 */
[----:B------:R-:W-:-:S08]  /*1230*/  DMUL R12, R14, R16 ;  /* 0x000000100e0c7228 */ /* 0x000fd00000000000 */
[----:B------:R-:W-:-:S08]  /*1240*/  DFMA R12, R14, R16, R12 ;  /* 0x000000100e0c722b */ /* 0x000fd0000000000c */
[----:B------:R-:W-:-:S08]  /*1250*/  DMUL R20, R12, R12 ;  /* 0x0000000c0c147228 */ /* 0x000fd00000000000 */
[----:B------:R-:W-:Y:S01]  /*1260*/  DFMA R18, R20, UR6, R22 ;  /* 0x0000000614127c2b */ /* 0x000fe20008000016 */
[----:B------:R-:W-:Y:S01]  /*1270*/  UMOV UR6, 0x75488a3f ;  /* 0x75488a3f00067882 */ /* 0x000fe20000000000 */
[----:B------:R-:W-:Y:S01]  /*1280*/  UMOV UR7, 0x3ef3b20a ;  /* 0x3ef3b20a00077882 */ /* 0x000fe20000000000 */
[----:B------:R-:W-:-:S05]  /*1290*/  DADD R22, R14, -R12 ;  /* 0x000000000e167229 */ /* 0x000fca000000080c */
[----:B------:R-:W-:Y:S01]  /*12a0*/  DFMA R18, R20, R18, UR6 ;  /* 0x0000000614127e2b */ /* 0x000fe20008000012 */
[----:B------:R-:W-:Y:S01]  /*12b0*/  UMOV UR6, 0xe4faecd5 ;  /* 0xe4faecd500067882 */ /* 0x000fe20000000000 */
[----:B------:R-:W-:Y:S01]  /*12c0*/  UMOV UR7, 0x3f1745cd ;  /* 0x3f1745cd00077882 */ /* 0x000fe20000000000 */
[----:B------:R-:W-:-:S05]  /*12d0*/  DADD R24, R22, R22 ;  /* 0x0000000016187229 */ /* 0x000fca0000000016 */
[----:B------:R-:W-:Y:S01]  /*12e0*/  DFMA R18, R20, R18, UR6 ;  /* 0x0000000614127e2b */ /* 0x000fe20008000012 */
[----:B------:R-:W-:Y:S01]  /*12f0*/  UMOV UR6, 0x258a578b ;  /* 0x258a578b00067882 */ /* 0x000fe20000000000 */
[----:B------:R-:W-:Y:S01]  /*1300*/  UMOV UR7, 0x3f3c71c7 ;  /* 0x3f3c71c700077882 */ /* 0x000fe20000000000 */
[----:B------:R-:W-:-:S05]  /*1310*/  DFMA R24, R14, -R12, R24 ;  /* 0x8000000c0e18722b */ /* 0x000fca0000000018 */
[----:B------:R-:W-:Y:S01]  /*1320*/  DFMA R18, R20, R18, UR6 ;  /* 0x0000000614127e2b */ /* 0x000fe20008000012 */
[----:B------:R-:W-:Y:S01]  /*1330*/  UMOV UR6, 0x9242b910 ;  /* 0x9242b91000067882 */ /* 0x000fe20000000000 */
[----:B------:R-:W-:Y:S01]  /*1340*/  UMOV UR7, 0x3f624924 ;  /* 0x3f62492400077882 */ /* 0x000fe20000000000 */
[----:B------:R-:W-:-:S05]  /*1350*/  DMUL R16, R16, R24 ;  /* 0x0000001810107228 */ /* 0x000fca0000000000 */
[----:B------:R-:W-:Y:S01]  /*1360*/  DFMA R18, R20, R18, UR6 ;  /* 0x0000000614127e2b */ /* 0x000fe20008000012 */
[----:B------:R-:W-:Y:S01]  /*1370*/  UMOV UR6, 0x99999dfb ;  /* 0x99999dfb00067882 */ /* 0x000fe20000000000 */
[----:B------:R-:W-:-:S06]  /*1380*/  UMOV UR7, 0x3f899999 ;  /* 0x3f89999900077882 */ /* 0x000fcc0000000000 */
[----:B------:R-:W-:Y:S01]  /*1390*/  DFMA R22, R20, R18, UR6 ;  /* 0x0000000614167e2b */ /* 0x000fe20008000012 */
[----:B------:R-:W-:Y:S01]  /*13a0*/  UMOV UR6, 0x55555555 ;  /* 0x5555555500067882 */ /* 0x000fe20000000000 */
[----:B------:R-:W-:Y:S01]  /*13b0*/  UMOV UR7, 0x3fb55555 ;  /* 0x3fb5555500077882 */ /* 0x000fe20000000000 */
[----:B------:R-:W-:-:S05]  /*13c0*/  DMUL R18, R12, R12 ;  /* 0x0000000c0c127228 */ /* 0x000fca0000000000 */
[----:B------:R-:W-:-:S03]  /*13d0*/  DFMA R14, R20, R22, UR6 ;  /* 0x00000006140e7e2b */ /* 0x000fc60008000016 */
[----:B------:R-:W-:-:S05]  /*13e0*/  DMUL R26, R12, R18 ;  /* 0x000000120c1a7228 */ /* 0x000fca0000000000 */
[----:B------:R-:W-:Y:S01]  /*13f0*/  DADD R24, -R14, UR6 ;  /* 0x000000060e187e29 */ /* 0x000fe20008000100 */
[----:B------:R-:W-:Y:S01]  /*1400*/  UMOV UR6, 0xb9e7b0 ;  /* 0x00b9e7b000067882 */ /* 0x000fe20000000000 */
[----:B------:R-:W-:-:S06]  /*1410*/  UMOV UR7, 0x3c46a4cb ;  /* 0x3c46a4cb00077882 */ /* 0x000fcc0000000000 */
[----:B------:R-:W-:Y:S02]  /*1420*/  DFMA R20, R20, R22, R24 ;  /* 0x000000161414722b */ /* 0x000fe40000000018 */
[----:B------:R-:W-:Y:S01]  /*1430*/  DFMA R22, R12, R12, -R18 ;  /* 0x0000000c0c16722b */ /* 0x000fe20000000812 */
[----:B------:R-:W-:Y:S02]  /*1440*/  VIADD R25, R17, 0x100000 ;  /* 0x0010000011197836 */ /* 0x000fe40000000000 */
[----:B------:R-:W-:-:S06]  /*1450*/  IMAD.MOV.U32 R24, RZ, RZ, R16 ;  /* 0x000000ffff187224 */ /* 0x000fcc00078e0010 */
[----:B------:R-:W-:Y:S02]  /*1460*/  DFMA R22, R12, R24, R22 ;  /* 0x000000180c16722b */ /* 0x000fe40000000016 */
[----:B------:R-:W-:Y:S01]  /*1470*/  DADD R24, R20, -UR6 ;  /* 0x8000000614187e29 */ /* 0x000fe20008000000 */
[----:B------:R-:W-:Y:S01]  /*1480*/  UMOV UR6, 0x80000000 ;  /* 0x8000000000067882 */ /* 0x000fe20000000000 */
[----:B------:R-:W-:Y:S01]  /*1490*/  DFMA R20, R12, R18, -R26 ;  /* 0x000000120c14722b */ /* 0x000fe2000000081a */
[----:B------:R-:W-:-:S07]  /*14a0*/  UMOV UR7, 0x43300000 ;  /* 0x4330000000077882 */ /* 0x000fce0000000000 */
[----:B------:R-:W-:Y:S02]  /*14b0*/  DFMA R20, R16, R18, R20 ;  /* 0x000000121014722b */ /* 0x000fe40000000014 */
[----:B------:R-:W-:-:S06]  /*14c0*/  DADD R18, R14, R24 ;  /* 0x000000000e127229 */ /* 0x000fcc0000000018 */
[----:B------:R-:W-:Y:S02]  /*14d0*/  DFMA R20, R12, R22, R20 ;  /* 0x000000160c14722b */ /* 0x000fe40000000014 */
[----:B------:R-:W-:Y:S02]  /*14e0*/  DADD R22, R14, -R18 ;  /* 0x000000000e167229 */ /* 0x000fe40000000812 */
[----:B------:R-:W-:-:S06]  /*14f0*/  DMUL R14, R18, R26 ;  /* 0x0000001a120e7228 */ /* 0x000fcc0000000000 */
[----:B------:R-:W-:Y:S02]  /*1500*/  DADD R24, R24, R22 ;  /* 0x0000000018187229 */ /* 0x000fe40000000016 */
[----:B------:R-:W-:-:S08]  /*1510*/  DFMA R22, R18, R26, -R14 ;  /* 0x0000001a1216722b */ /* 0x000fd0000000080e */
[----:B------:R-:W-:-:S08]  /*1520*/  DFMA R20, R18, R20, R22 ;  /* 0x000000141214722b */ /* 0x000fd00000000016 */
[----:B------:R-:W-:-:S08]  /*1530*/  DFMA R24, R24, R26, R20 ;  /* 0x0000001a1818722b */ /* 0x000fd00000000014 */
[----:B------:R-:W-:-:S08]  /*1540*/  DADD R20, R14, R24 ;  /* 0x000000000e147229 */ /* 0x000fd00000000018 */
[--C-:B------:R-:W-:Y:S02]  /*1550*/  DADD R18, R12, R20.reuse ;  /* 0x000000000c127229 */ /* 0x100fe40000000014 */
[----:B------:R-:W-:-:S06]  /*1560*/  DADD R14, R14, -R20 ;  /* 0x000000000e0e7229 */ /* 0x000fcc0000000814 */
[----:B------:R-:W-:Y:S02]  /*1570*/  DADD R12, R12, -R18 ;  /* 0x000000000c0c7229 */ /* 0x000fe40000000812 */
[----:B------:R-:W-:-:S06]  /*1580*/  DADD R14, R24, R14 ;  /* 0x00000000180e7229 */ /* 0x000fcc000000000e */
[----:B------:R-:W-:-:S08]  /*1590*/  DADD R12, R20, R12 ;  /* 0x00000000140c7229 */ /* 0x000fd0000000000c */
[----:B------:R-:W-:-:S08]  /*15a0*/  DADD R12, R14, R12 ;  /* 0x000000000e0c7229 */ /* 0x000fd0000000000c */
[----:B------:R-:W-:Y:S01]  /*15b0*/  DADD R16, R16, R12 ;  /* 0x0000000010107229 */ /* 0x000fe2000000000c */
[----:B------:R-:W-:Y:S01]  /*15c0*/  LOP3.LUT R12, R10, 0x80000000, RZ, 0x3c, !PT ;  /* 0x800000000a0c7812 */ /* 0x000fe200078e3cff */
[----:B------:R-:W-:-:S06]  /*15d0*/  IMAD.MOV.U32 R13, RZ, RZ, 0x43300000 ;  /* 0x43300000ff0d7424 */ /* 0x000fcc00078e00ff */
[----:B------:R-:W-:Y:S02]  /*15e0*/  DADD R14, R18, R16 ;  /* 0x00000000120e7229 */ /* 0x000fe40000000010 */
[----:B------:R-:W-:Y:S01]  /*15f0*/  DADD R12, R12, -UR6 ;  /* 0x800000060c0c7e29 */ /* 0x000fe20008000000 */
[----:B------:R-:W-:Y:S01]  /*1600*/  UMOV UR6, 0xfefa39ef ;  /* 0xfefa39ef00067882 */ /* 0x000fe20000000000 */
[----:B------:R-:W-:-:S04]  /*1610*/  UMOV UR7, 0x3fe62e42 ;  /* 0x3fe62e4200077882 */ /* 0x000fc80000000000 */
[--C-:B------:R-:W-:Y:S02]  /*1620*/  DADD R18, R18, -R14.reuse ;  /* 0x0000000012127229 */ /* 0x100fe4000000080e */
[----:B------:R-:W-:-:S06]  /*1630*/  DFMA R10, R12, UR6, R14 ;  /* 0x000000060c0a7c2b */ /* 0x000fcc000800000e */
[----:B------:R-:W-:Y:S02]  /*1640*/  DADD R18, R16, R18 ;  /* 0x0000000010127229 */ /* 0x000fe40000000012 */
[----:B------:R-:W-:-:S08]  /*1650*/  DFMA R20, R12, -UR6, R10 ;  /* 0x800000060c147c2b */ /* 0x000fd0000800000a */
[----:B------:R-:W-:-:S08]  /*1660*/  DADD R20, -R14, R20 ;  /* 0x000000000e147229 */ /* 0x000fd00000000114 */
[----:B------:R-:W-:-:S08]  /*1670*/  DADD R18, R18, -R20 ;  /* 0x0000000012127229 */ /* 0x000fd00000000814 */
[----:B------:R-:W-:-:S08]  /*1680*/  DFMA R18, R12, UR8, R18 ;  /* 0x000000080c127c2b */ /* 0x000fd00008000012 */
[----:B------:R-:W-:-:S08]  /*1690*/  DADD R12, R10, R18 ;  /* 0x000000000a0c7229 */ /* 0x000fd00000000012 */
[----:B------:R-:W-:Y:S02]  /*16a0*/  DADD R14, R10, -R12 ;  /* 0x000000000a0e7229 */ /* 0x000fe4000000080c */
[----:B------:R-:W-:-:S06]  /*16b0*/  DMUL R10, R12, 2 ;  /* 0x400000000c0a7828 */ /* 0x000fcc0000000000 */
[----:B------:R-:W-:Y:S02]  /*16c0*/  DADD R14, R18, R14 ;  /* 0x00000000120e7229 */ /* 0x000fe4000000000e */
[----:B------:R-:W-:-:S08]  /*16d0*/  DFMA R16, R12, 2, -R10 ;  /* 0x400000000c10782b */ /* 0x000fd0000000080a */
[----:B------:R-:W-:Y:S01]  /*16e0*/  DFMA R16, R14, 2, R16 ;  /* 0x400000000e10782b */ /* 0x000fe20000000010 */
[----:B------:R-:W-:Y:S01]  /*16f0*/  MOV R14, 0x652b82fe ;  /* 0x652b82fe000e7802 */ /* 0x000fe20000000f00 */
[----:B------:R-:W-:-:S06]  /*1700*/  IMAD.MOV.U32 R15, RZ, RZ, 0x3ff71547 ;  /* 0x3ff71547ff0f7424 */ /* 0x000fcc00078e00ff */
[----:B------:R-:W-:-:S08]  /*1710*/  DADD R12, R10, R16 ;  /* 0x000000000a0c7229 */ /* 0x000fd00000000010 */
[----:B------:R-:W-:Y:S02]  /*1720*/  DFMA R14, R12, R14, 6.75539944105574400000e+15 ;  /* 0x433800000c0e742b */ /* 0x000fe4000000000e */
[----:B------:R-:W-:Y:S01]  /*1730*/  FSETP.GEU.AND P0, PT, |R13|, 4.1917929649353027344, PT ;  /* 0x4086232b0d00780b */ /* 0x000fe20003f0e200 */
[----:B------:R-:W-:-:S05]  /*1740*/  DADD R10, R10, -R12 ;  /* 0x000000000a0a7229 */ /* 0x000fca000000080c */
[----:B------:R-:W-:-:S03]  /*1750*/  DADD R18, R14, -6.75539944105574400000e+15 ;  /* 0xc33800000e127429 */ /* 0x000fc60000000000 */
[----:B------:R-:W-:-:S05]  /*1760*/  DADD R16, R16, R10 ;  /* 0x0000000010107229 */ /* 0x000fca000000000a */
[----:B------:R-:W-:Y:S01]  /*1770*/  DFMA R20, R18, -UR6, R12 ;  /* 0x8000000612147c2b */ /* 0x000fe2000800000c */
[----:B------:R-:W-:Y:S01]  /*1780*/  UMOV UR6, 0x3b39803f ;  /* 0x3b39803f00067882 */ /* 0x000fe20000000000 */
[----:B------:R-:W-:-:S06]  /*1790*/  UMOV UR7, 0x3c7abc9e ;  /* 0x3c7abc9e00077882 */ /* 0x000fcc0000000000 */
[----:B------:R-:W-:Y:S01]  /*17a0*/  DFMA R18, R18, -UR6, R20 ;  /* 0x8000000612127c2b */ /* 0x000fe20008000014 */
[----:B------:R-:W-:Y:S01]  /*17b0*/  UMOV UR6, 0x69ce2bdf ;  /* 0x69ce2bdf00067882 */ /* 0x000fe20000000000 */
[----:B------:R-:W-:Y:S01]  /*17c0*/  IMAD.MOV.U32 R20, RZ, RZ, -0x35dec16 ;  /* 0xfca213eaff147424 */ /* 0x000fe200078e00ff */
[----:B------:R-:W-:Y:S01]  /*17d0*/  UMOV UR7, 0x3e5ade15 ;  /* 0x3e5ade1500077882 */ /* 0x000fe20000000000 */
[----:B------:R-:W-:-:S06]  /*17e0*/  IMAD.MOV.U32 R21, RZ, RZ, 0x3e928af3 ;  /* 0x3e928af3ff157424 */ /* 0x000fcc00078e00ff */
[----:B------:R-:W-:Y:S01]  /*17f0*/  DFMA R20, R18, UR6, R20 ;  /* 0x0000000612147c2b */ /* 0x000fe20008000014 */
[----:B------:R-:W-:Y:S01]  /*1800*/  UMOV UR6, 0x62401315 ;  /* 0x6240131500067882 */ /* 0x000fe20000000000 */
[----:B------:R-:W-:-:S06]  /*1810*/  UMOV UR7, 0x3ec71dee ;  /* 0x3ec71dee00077882 */ /* 0x000fcc0000000000 */
[----:B------:R-:W-:Y:S01]  /*1820*/  DFMA R20, R18, R20, UR6 ;  /* 0x0000000612147e2b */ /* 0x000fe20008000014 */
        /* <DEDUP_REMOVED lines=20> */
[----:B------:R-:W-:-:S08]  /*1970*/  DFMA R20, R18, R20, UR6 ;  /* 0x0000000612147e2b */ /* 0x000fd00008000014 */
[----:B------:R-:W-:-:S08]  /*1980*/  DFMA R20, R18, R20, 1 ;  /* 0x3ff000001214742b */ /* 0x000fd00000000014 */
[----:B------:R-:W-:-:S10]  /*1990*/  DFMA R18, R18, R20, 1 ;  /* 0x3ff000001212742b */ /* 0x000fd40000000014 */
[----:B------:R-:W-:Y:S02]  /*19a0*/  IMAD R11, R14, 0x100000, R19 ;  /* 0x001000000e0b7824 */ /* 0x000fe400078e0213 */
[----:B------:R-:W-:Y:S01]  /*19b0*/  IMAD.MOV.U32 R10, RZ, RZ, R18 ;  /* 0x000000ffff0a7224 */ /* 0x000fe200078e0012 */
[----:B------:R-:W-:Y:S06]  /*19c0*/  @!P0 BRA `(.L_x_25) ;  /* 0x0000000000308947 */ /* 0x000fec0003800000 */
[----:B------:R-:W-:Y:S01]  /*19d0*/  FSETP.GEU.AND P1, PT, |R13|, 4.2275390625, PT ;  /* 0x408748000d00780b */ /* 0x000fe20003f2e200 */
[C---:B------:R-:W-:Y:S02]  /*19e0*/  DADD R10, R12.reuse, +INF ;  /* 0x7ff000000c0a7429 */ /* 0x040fe40000000000 */
[----:B------:R-:W-:-:S08]  /*19f0*/  DSETP.GEU.AND P0, PT, R12, RZ, PT ;  /* 0x000000ff0c00722a */ /* 0x000fd00003f0e000 */
[----:B------:R-:W-:Y:S02]  /*1a00*/  FSEL R10, R10, RZ, P0 ;  /* 0x000000ff0a0a7208 */ /* 0x000fe40000000000 */
[----:B------:R-:W-:Y:S02]  /*1a10*/  @!P1 LEA.HI R3, R14, R14, RZ, 0x1 ;  /* 0x0000000e0e039211 */ /* 0x000fe400078f08ff */
[----:B------:R-:W-:Y:S02]  /*1a20*/  FSEL R11, R11, RZ, P0 ;  /* 0x000000ff0b0b7208 */ /* 0x000fe40000000000 */
[----:B------:R-:W-:-:S04]  /*1a30*/  @!P1 SHF.R.S32.HI R3, RZ, 0x1, R3 ;  /* 0x00000001ff039819 */ /* 0x000fc80000011403 */
[----:B------:R-:W-:Y:S01]  /*1a40*/  @!P1 IADD3 R12, PT, PT, R14, -R3, RZ ;  /* 0x800000030e0c9210 */ /* 0x000fe20007ffe0ff */
[----:B------:R-:W-:-:S03]  /*1a50*/  @!P1 IMAD R19, R3, 0x100000, R19 ;  /* 0x0010000003139824 */ /* 0x000fc600078e0213 */
[----:B------:R-:W-:Y:S01]  /*1a60*/  @!P1 LEA R13, R12, 0x3ff00000, 0x14 ;  /* 0x3ff000000c0d9811 */ /* 0x000fe200078ea0ff */
[----:B------:R-:W-:-:S06]  /*1a70*/  @!P1 IMAD.MOV.U32 R12, RZ, RZ, RZ ;  /* 0x000000ffff0c9224 */ /* 0x000fcc00078e00ff */
[----:B------:R-:W-:-:S11]  /*1a80*/  @!P1 DMUL R10, R18, R12 ;  /* 0x0000000c120a9228 */ /* 0x000fd60000000000 */
.L_x_25:
[----:B------:R-:W-:Y:S02]  /*1a90*/  DFMA R16, R16, R10, R10 ;  /* 0x0000000a1010722b */ /* 0x000fe4000000000a */
[----:B------:R-:W-:-:S08]  /*1aa0*/  DSETP.NEU.AND P0, PT, |R10|, +INF , PT ;  /* 0x7ff000000a00742a */ /* 0x000fd00003f0d200 */
[----:B------:R-:W-:Y:S01]  /*1ab0*/  FSEL R3, R10, R16, !P0 ;  /* 0x000000100a037208 */ /* 0x000fe20004000000 */
[----:B------:R-:W-:Y:S01]  /*1ac0*/  IMAD.MOV.U32 R10, RZ, RZ, R0 ;  /* 0x000000ffff0a7224 */ /* 0x000fe200078e0000 */
[----:B------:R-:W-:Y:S01]  /*1ad0*/  FSEL R16, R11, R17, !P0 ;  /* 0x000000110b107208 */ /* 0x000fe20004000000 */
[----:B------:R-:W-:-:S04]  /*1ae0*/  IMAD.MOV.U32 R11, RZ, RZ, 0x0 ;  /* 0x00000000ff0b7424 */ /* 0x000fc800078e00ff */
[----:B------:R-:W-:Y:S05]  /*1af0*/  RET.REL.NODEC R10 `(_Z14preval_normalsPdS_S_S_S_S_S_S_S_S_S_S_Pii) ;  /* 0xffffffe40a407950 */ /* 0x000fea0003c3ffff */
.L_x_26:
        /* <DEDUP_REMOVED lines=16> */
.L_x_67:


//--------------------- .text._Z15preval_jacobianPdS_S_S_S_S_S_i --------------------------
	.section	.text._Z15preval_jacobianPdS_S_S_S_S_S_i,"ax",@progbits
	.align	128
        .global         _Z15preval_jacobianPdS_S_S_S_S_S_i
        .type           _Z15preval_jacobianPdS_S_S_S_S_S_i,@function
        .size           _Z15preval_jacobianPdS_S_S_S_S_S_i,(.L_x_73 - _Z15preval_jacobianPdS_S_S_S_S_S_i)
        .other          _Z15preval_jacobianPdS_S_S_S_S_S_i,@"STO_CUDA_ENTRY STV_DEFAULT"
_Z15preval_jacobianPdS_S_S_S_S_S_i:
.text._Z15preval_jacobianPdS_S_S_S_S_S_i:
        /* <DEDUP_REMOVED lines=15> */
[----:B------:R-:W0:Y:S01]  /*00f0*/  LDC.64 R8, c[0x0][0x398] ;  /* 0x0000e600ff087b82 */ /* 0x000e220000000a00 */
[----:B--2---:R-:W-:-:S06]  /*0100*/  IMAD.WIDE R12, R0, 0x8, R12 ;  /* 0x00000008000c7825 */ /* 0x004fcc00078e020c */
[----:B------:R-:W5:Y:S01]  /*0110*/  LDG.E.64 R12, desc[UR4][R12.64] ;  /* 0x000000040c0c7981 */ /* 0x000f62000c1e1b00 */
[----:B------:R-:W1:Y:S01]  /*0120*/  LDC.64 R6, c[0x0][0x3b0] ;  /* 0x0000ec00ff067b82 */ /* 0x000e620000000a00 */
[----:B---3--:R-:W-:-:S06]  /*0130*/  IMAD.WIDE R4, R0, 0x8, R4 ;  /* 0x0000000800047825 */ /* 0x008fcc00078e0204 */
[----:B------:R-:W2:Y:S01]  /*0140*/  LDG.E.64 R4, desc[UR4][R4.64] ;  /* 0x0000000404047981 */ /* 0x000ea2000c1e1b00 */
[C---:B----4-:R-:W-:Y:S01]  /*0150*/  IMAD.WIDE R10, R0.reuse, 0x8, R10 ;  /* 0x00000008000a7825 */ /* 0x050fe200078e020a */
[----:B------:R-:W3:Y:S05]  /*0160*/  LDC.64 R18, c[0x0][0x380] ;  /* 0x0000e000ff127b82 */ /* 0x000eea0000000a00 */
[----:B------:R-:W2:Y:S01]  /*0170*/  LDG.E.64 R10, desc[UR4][R10.64] ;  /* 0x000000040a0a7981 */ /* 0x000ea2000c1e1b00 */
[----:B0-----:R-:W-:-:S06]  /*0180*/  IMAD.WIDE R8, R0, 0x8, R8 ;  /* 0x0000000800087825 */ /* 0x001fcc00078e0208 */
[----:B------:R-:W4:Y:S01]  /*0190*/  LDG.E.64 R8, desc[UR4][R8.64] ;  /* 0x0000000408087981 */ /* 0x000f22000c1e1b00 */
[----:B-1----:R-:W-:-:S06]  /*01a0*/  IMAD.WIDE R6, R0, 0x8, R6 ;  /* 0x0000000800067825 */ /* 0x002fcc00078e0206 */
[----:B------:R-:W3:Y:S01]  /*01b0*/  LDG.E.64 R6, desc[UR4][R6.64] ;  /* 0x0000000406067981 */ /* 0x000ee2000c1e1b00 */
[----:B-----5:R-:W-:Y:S02]  /*01c0*/  DADD R14, -R2, R12 ;  /* 0x00000000020e7229 */ /* 0x020fe4000000010c */
[----:B--2---:R-:W-:Y:S02]  /*01d0*/  DADD R16, -R4, R10 ;  /* 0x0000000004107229 */ /* 0x004fe4000000010a */
[----:B----4-:R-:W-:-:S06]  /*01e0*/  DADD R2, -R2, R8 ;  /* 0x0000000002027229 */ /* 0x010fcc0000000108 */
[----:B------:R-:W-:Y:S02]  /*01f0*/  DMUL R14, R14, R16 ;  /* 0x000000100e0e7228 */ /* 0x000fe40000000000 */
[----:B---3--:R-:W-:-:S08]  /*0200*/  DADD R4, -R4, R6 ;  /* 0x0000000004047229 */ /* 0x008fd00000000106 */
[----:B------:R-:W-:Y:S01]  /*0210*/  DFMA R2, R2, R4, -R14 ;  /* 0x000000040202722b */ /* 0x000fe2000000080e */
[----:B------:R-:W-:-:S06]  /*0220*/  IMAD.WIDE R4, R0, 0x8, R18 ;  /* 0x0000000800047825 */ /* 0x000fcc00078e0212 */
[----:B------:R-:W-:Y:S01]  /*0230*/  STG.E.64 desc[UR4][R4.64], R2 ;  /* 0x0000000204007986 */ /* 0x000fe2000c101b04 */
[----:B------:R-:W-:Y:S05]  /*0240*/  EXIT ;  /* 0x000000000000794d */ /* 0x000fea0003800000 */
.L_x_27:
        /* <DEDUP_REMOVED lines=11> */
.L_x_73:


//--------------------- .text._Z18preval_side_lengthPdS_S_S_S_i --------------------------
	.section	.text._Z18preval_side_lengthPdS_S_S_S_i,"ax",@progbits
	.align	128
        .global         _Z18preval_side_lengthPdS_S_S_S_i
        .type           _Z18preval_side_lengthPdS_S_S_S_i,@function
        .size           _Z18preval_side_lengthPdS_S_S_S_i,(.L_x_69 - _Z18preval_side_lengthPdS_S_S_S_i)
        .other          _Z18preval_side_lengthPdS_S_S_S_i,@"STO_CUDA_ENTRY STV_DEFAULT"
_Z18preval_side_lengthPdS_S_S_S_i:
.text._Z18preval_side_lengthPdS_S_S_S_i:
        /* <DEDUP_REMOVED lines=10> */
[----:B------:R-:W2:Y:S01]  /*00a0*/  LDC.64 R6, c[0x0][0x398] ;  /* 0x0000e600ff067b82 */ /* 0x000ea20000000a00 */
[----:B0-----:R-:W-:-:S06]  /*00b0*/  IMAD.WIDE R4, R2, 0x8, R4 ;  /* 0x0000000802047825 */ /* 0x001fcc00078e0204 */
[----:B-1----:R-:W3:Y:S01]  /*00c0*/  LDG.E.64 R4, desc[UR4][R4.64] ;  /* 0x0000000404047981 */ /* 0x002ee2000c1e1b00 */
[----:B--2---:R-:W-:-:S06]  /*00d0*/  IMAD.WIDE R6, R2, 0x8, R6 ;  /* 0x0000000802067825 */ /* 0x004fcc00078e0206 */
[----:B------:R-:W3:Y:S01]  /*00e0*/  LDG.E.64 R6, desc[UR4][R6.64] ;  /* 0x0000000406067981 */ /* 0x000ee2000c1e1b00 */
[----:B------:R-:W-:Y:S01]  /*00f0*/  BSSY.RECONVERGENT B0, `(.L_x_28) ;  /* 0x0000007000007945 */ /* 0x000fe20003800200 */
[----:B------:R-:W-:Y:S01]  /*0100*/  MOV R0, 0x160 ;  /* 0x0000016000007802 */ /* 0x000fe20000000f00 */
[----:B---3--:R-:W-:-:S08]  /*0110*/  DADD R26, R4, -R6 ;  /* 0x00000000041a7229 */ /* 0x008fd00000000806 */
[----:B------:R-:W-:-:S10]  /*0120*/  DADD R8, -RZ, |R26| ;  /* 0x00000000ff087229 */ /* 0x000fd4000000051a */
[----:B------:R-:W-:Y:S02]  /*0130*/  IMAD.MOV.U32 R12, RZ, RZ, R8 ;  /* 0x000000ffff0c7224 */ /* 0x000fe400078e0008 */
[----:B------:R-:W-:-:S07]  /*0140*/  IMAD.MOV.U32 R3, RZ, RZ, R9 ;  /* 0x000000ffff037224 */ /* 0x000fce00078e0009 */
[----:B------:R-:W-:Y:S05]  /*0150*/  CALL.REL.NOINC `($_Z18preval_side_lengthPdS_S_S_S_i$__internal_accurate_pow) ;  /* 0x00000004006c7944 */ /* 0x000fea0003c00000 */
[----:B------:R-:W-:Y:S05]  /*0160*/  BSYNC.RECONVERGENT B0 ;  /* 0x0000000000007941 */ /* 0x000fea0003800200 */
.L_x_28:
[----:B------:R-:W0:Y:S08]  /*0170*/  LDC.64 R8, c[0x0][0x390] ;  /* 0x0000e400ff087b82 */ /* 0x000e300000000a00 */
[----:B------:R-:W1:Y:S01]  /*0180*/  LDC.64 R10, c[0x0][0x3a0] ;  /* 0x0000e800ff0a7b82 */ /* 0x000e620000000a00 */
[----:B0-----:R-:W-:-:S06]  /*0190*/  IMAD.WIDE R8, R2, 0x8, R8 ;  /* 0x0000000802087825 */ /* 0x001fcc00078e0208 */
[----:B------:R-:W2:Y:S01]  /*01a0*/  LDG.E.64 R8, desc[UR4][R8.64] ;  /* 0x0000000408087981 */ /* 0x000ea2000c1e1b00 */
[----:B-1----:R-:W-:-:S06]  /*01b0*/  IMAD.WIDE R10, R2, 0x8, R10 ;  /* 0x00000008020a7825 */ /* 0x002fcc00078e020a */
[----:B------:R-:W2:Y:S01]  /*01c0*/  LDG.E.64 R10, desc[UR4][R10.64] ;  /* 0x000000040a0a7981 */ /* 0x000ea2000c1e1b00 */
[C---:B------:R-:W-:Y:S02]  /*01d0*/  DADD R4, R26.reuse, 2 ;  /* 0x400000001a047429 */ /* 0x040fe40000000000 */
[----:B------:R-:W-:-:S08]  /*01e0*/  DSETP.NEU.AND P1, PT, R26, RZ, PT ;  /* 0x000000ff1a00722a */ /* 0x000fd00003f2d000 */
[----:B------:R-:W-:-:S04]  /*01f0*/  LOP3.LUT R0, R5, 0x7ff00000, RZ, 0xc0, !PT ;  /* 0x7ff0000005007812 */ /* 0x000fc800078ec0ff */
[----:B------:R-:W-:Y:S01]  /*0200*/  ISETP.NE.AND P2, PT, R0, 0x7ff00000, PT ;  /* 0x7ff000000000780c */ /* 0x000fe20003f45270 */
[----:B------:R-:W-:Y:S01]  /*0210*/  BSSY.RECONVERGENT B0, `(.L_x_29) ;  /* 0x000000c000007945 */ /* 0x000fe20003800200 */
[----:B------:R-:W-:Y:S01]  /*0220*/  DSETP.NEU.AND P0, PT, R26, 1, PT ;  /* 0x3ff000001a00742a */ /* 0x000fe20003f0d000 */
[----:B------:R-:W-:Y:S01]  /*0230*/  @!P1 CS2R R6, SRZ ;  /* 0x0000000000069805 */ /* 0x000fe2000001ff00 */
[----:B--2---:R-:W-:-:S08]  /*0240*/  DADD R4, R8, -R10 ;  /* 0x0000000008047229 */ /* 0x004fd0000000080a */
[----:B------:R-:W-:Y:S01]  /*0250*/  DADD R12, -RZ, |R4| ;  /* 0x00000000ff0c7229 */ /* 0x000fe20000000504 */
[----:B------:R-:W-:Y:S10]  /*0260*/  @P2 BRA `(.L_x_30) ;  /* 0x0000000000182947 */ /* 0x000ff40003800000 */
[----:B------:R-:W-:-:S14]  /*0270*/  DSETP.NAN.AND P1, PT, R26, R26, PT ;  /* 0x0000001a1a00722a */ /* 0x000fdc0003f28000 */
[----:B------:R-:W-:Y:S01]  /*0280*/  @P1 DADD R6, R26, 2 ;  /* 0x400000001a061429 */ /* 0x000fe20000000000 */
[----:B------:R-:W-:Y:S10]  /*0290*/  @P1 BRA `(.L_x_30) ;  /* 0x00000000000c1947 */ /* 0x000ff40003800000 */
[----:B------:R-:W-:-:S14]  /*02a0*/  DSETP.NEU.AND P1, PT, |R26|, +INF , PT ;  /* 0x7ff000001a00742a */ /* 0x000fdc0003f2d200 */
[----:B------:R-:W-:Y:S01]  /*02b0*/  @!P1 IMAD.MOV.U32 R6, RZ, RZ, 0x0 ;  /* 0x00000000ff069424 */ /* 0x000fe200078e00ff */
[----:B------:R-:W-:-:S07]  /*02c0*/  @!P1 MOV R7, 0x7ff00000 ;  /* 0x7ff0000000079802 */ /* 0x000fce0000000f00 */
.L_x_30:
[----:B------:R-:W-:Y:S05]  /*02d0*/  BSYNC.RECONVERGENT B0 ;  /* 0x0000000000007941 */ /* 0x000fea0003800200 */
.L_x_29:
[----:B------:R-:W-:Y:S01]  /*02e0*/  BSSY.RECONVERGENT B0, `(.L_x_31) ;  /* 0x0000006000007945 */ /* 0x000fe20003800200 */
[----:B------:R-:W-:Y:S01]  /*02f0*/  FSEL R26, R6, RZ, P0 ;  /* 0x000000ff061a7208 */ /* 0x000fe20000000000 */
[----:B------:R-:W-:Y:S01]  /*0300*/  IMAD.MOV.U32 R3, RZ, RZ, R13 ;  /* 0x000000ffff037224 */ /* 0x000fe200078e000d */
[----:B------:R-:W-:Y:S02]  /*0310*/  FSEL R27, R7, 1.875, P0 ;  /* 0x3ff00000071b7808 */ /* 0x000fe40000000000 */
[----:B------:R-:W-:-:S07]  /*0320*/  MOV R0, 0x340 ;  /* 0x0000034000007802 */ /* 0x000fce0000000f00 */
[----:B------:R-:W-:Y:S05]  /*0330*/  CALL.REL.NOINC `($_Z18preval_side_lengthPdS_S_S_S_i$__internal_accurate_pow) ;  /* 0x0000000000f47944 */ /* 0x000fea0003c00000 */
[----:B------:R-:W-:Y:S05]  /*0340*/  BSYNC.RECONVERGENT B0 ;  /* 0x0000000000007941 */ /* 0x000fea0003800200 */
.L_x_31:
[C---:B------:R-:W-:Y:S01]  /*0350*/  DADD R8, R4.reuse, 2 ;  /* 0x4000000004087429 */ /* 0x040fe20000000000 */
[----:B------:R-:W-:Y:S01]  /*0360*/  BSSY.RECONVERGENT B0, `(.L_x_32) ;  /* 0x000000d000007945 */ /* 0x000fe20003800200 */
[C---:B------:R-:W-:Y:S02]  /*0370*/  DSETP.NEU.AND P1, PT, R4.reuse, RZ, PT ;  /* 0x000000ff0400722a */ /* 0x040fe40003f2d000 */
[----:B------:R-:W-:-:S06]  /*0380*/  DSETP.NEU.AND P0, PT, R4, 1, PT ;  /* 0x3ff000000400742a */ /* 0x000fcc0003f0d000 */
[----:B------:R-:W-:-:S04]  /*0390*/  LOP3.LUT R8, R9, 0x7ff00000, RZ, 0xc0, !PT ;  /* 0x7ff0000009087812 */ /* 0x000fc800078ec0ff */
[----:B------:R-:W-:Y:S02]  /*03a0*/  ISETP.NE.AND P2, PT, R8, 0x7ff00000, PT ;  /* 0x7ff000000800780c */ /* 0x000fe40003f45270 */
[----:B------:R-:W-:-:S11]  /*03b0*/  @!P1 CS2R R6, SRZ ;  /* 0x0000000000069805 */ /* 0x000fd6000001ff00 */
[----:B------:R-:W-:Y:S05]  /*03c0*/  @P2 BRA `(.L_x_33) ;  /* 0x0000000000182947 */ /* 0x000fea0003800000 */
[----:B------:R-:W-:-:S14]  /*03d0*/  DSETP.NAN.AND P1, PT, R4, R4, PT ;  /* 0x000000040400722a */ /* 0x000fdc0003f28000 */
[----:B------:R-:W-:Y:S01]  /*03e0*/  @P1 DADD R6, R4, 2 ;  /* 0x4000000004061429 */ /* 0x000fe20000000000 */
[----:B------:R-:W-:Y:S10]  /*03f0*/  @P1 BRA `(.L_x_33) ;  /* 0x00000000000c1947 */ /* 0x000ff40003800000 */
[----:B------:R-:W-:-:S14]  /*0400*/  DSETP.NEU.AND P1, PT, |R4|, +INF , PT ;  /* 0x7ff000000400742a */ /* 0x000fdc0003f2d200 */
[----:B------:R-:W-:Y:S01]  /*0410*/  @!P1 IMAD.MOV.U32 R6, RZ, RZ, 0x0 ;  /* 0x00000000ff069424 */ /* 0x000fe200078e00ff */
[----:B------:R-:W-:-:S07]  /*0420*/  @!P1 MOV R7, 0x7ff00000 ;  /* 0x7ff0000000079802 */ /* 0x000fce0000000f00 */
.L_x_33:
[----:B------:R-:W-:Y:S05]  /*0430*/  BSYNC.RECONVERGENT B0 ;  /* 0x0000000000007941 */ /* 0x000fea0003800200 */
.L_x_32:
        /* <DEDUP_REMOVED lines=9> */
[----:B------:R-:W-:-:S07]  /*04d0*/  MOV R8, 0x4f0 ;  /* 0x000004f000087802 */ /* 0x000fce0000000f00 */
[----:B-1----:R-:W-:Y:S05]  /*04e0*/  CALL.REL.NOINC `($__internal_2_$__cuda_sm20_sqrt_rn_f32_slowpath) ;  /* 0x0000000000307944 */ /* 0x002fea0003c00000 */
[----:B------:R-:W-:Y:S01]  /*04f0*/  IMAD.MOV.U32 R4, RZ, RZ, R3 ;  /* 0x000000ffff047224 */ /* 0x000fe200078e0003 */
[----:B------:R-:W-:Y:S06]  /*0500*/  BRA `(.L_x_36) ;  /* 0x0000000000107947 */ /* 0x000fec0003800000 */
.L_x_35:
[----:B-1----:R-:W-:Y:S01]  /*0510*/  FMUL.FTZ R4, R3, R6 ;  /* 0x0000000603047220 */ /* 0x002fe20000410000 */
[----:B------:R-:W-:-:S03]  /*0520*/  FMUL.FTZ R0, R6, 0.5 ;  /* 0x3f00000006007820 */ /* 0x000fc60000410000 */
[----:B------:R-:W-:-:S04]  /*0530*/  FFMA R3, -R4, R4, R3 ;  /* 0x0000000404037223 */ /* 0x000fc80000000103 */
[----:B------:R-:W-:-:S07]  /*0540*/  FFMA R4, R3, R0, R4 ;  /* 0x0000000003047223 */ /* 0x000fce0000000004 */
.L_x_36:
[----:B------:R-:W-:Y:S05]  /*0550*/  BSYNC.RECONVERGENT B0 ;  /* 0x0000000000007941 */ /* 0x000fea0003800200 */
.L_x_34:
[----:B------:R-:W0:Y:S01]  /*0560*/  LDC.64 R6, c[0x0][0x380] ;  /* 0x0000e000ff067b82 */ /* 0x000e220000000a00 */
[----:B------:R-:W1:Y:S01]  /*0570*/  F2F.F64.F32 R4, R4 ;  /* 0x0000000400047310 */ /* 0x000e620000201800 */
[----:B0-----:R-:W-:-:S05]  /*0580*/  IMAD.WIDE R2, R2, 0x8, R6 ;  /* 0x0000000802027825 */ /* 0x001fca00078e0206 */
[----:B-1----:R-:W-:Y:S01]  /*0590*/  STG.E.64 desc[UR4][R2.64], R4 ;  /* 0x0000000402007986 */ /* 0x002fe2000c101b04 */
[----:B------:R-:W-:Y:S05]  /*05a0*/  EXIT ;  /* 0x000000000000794d */ /* 0x000fea0003800000 */
        .weak           $__internal_2_$__cuda_sm20_sqrt_rn_f32_slowpath
        .type           $__internal_2_$__cuda_sm20_sqrt_rn_f32_slowpath,@function
        .size           $__internal_2_$__cuda_sm20_sqrt_rn_f32_slowpath,($_Z18preval_side_lengthPdS_S_S_S_i$__internal_accurate_pow - $__internal_2_$__cuda_sm20_sqrt_rn_f32_slowpath)
$__internal_2_$__cuda_sm20_sqrt_rn_f32_slowpath:
[----:B------:R-:W-:-:S13]  /*05b0*/  LOP3.LUT P0, RZ, R3, 0x7fffffff, RZ, 0xc0, !PT ;  /* 0x7fffffff03ff7812 */ /* 0x000fda000780c0ff */
[----:B------:R-:W-:Y:S05]  /*05c0*/  @!P0 BRA `(.L_x_37) ;  /* 0x0000000000448947 */ /* 0x000fea0003800000 */
[----:B------:R-:W-:Y:S02]  /*05d0*/  FSETP.GEU.FTZ.AND P0, PT, R3, RZ, PT ;  /* 0x000000ff0300720b */ /* 0x000fe40003f1e000 */
[----:B------:R-:W-:-:S11]  /*05e0*/  MOV R0, R3 ;  /* 0x0000000300007202 */ /* 0x000fd60000000f00 */
        /* <DEDUP_REMOVED lines=15> */
.L_x_37:
[----:B------:R-:W-:Y:S01]  /*06e0*/  MOV R4, R8 ;  /* 0x0000000800047202 */ /* 0x000fe20000000f00 */
[----:B------:R-:W-:-:S04]  /*06f0*/  IMAD.MOV.U32 R5, RZ, RZ, 0x0 ;  /* 0x00000000ff057424 */ /* 0x000fc800078e00ff */
[----:B------:R-:W-:Y:S05]  /*0700*/  RET.REL.NODEC R4 `(_Z18preval_side_lengthPdS_S_S_S_i) ;  /* 0xfffffff8043c7950 */ /* 0x000fea0003c3ffff */
        .type           $_Z18preval_side_lengthPdS_S_S_S_i$__internal_accurate_pow,@function
        .size           $_Z18preval_side_lengthPdS_S_S_S_i$__internal_accurate_pow,(.L_x_69 - $_Z18preval_side_lengthPdS_S_S_S_i$__internal_accurate_pow)
$_Z18preval_side_lengthPdS_S_S_S_i$__internal_accurate_pow:
[----:B------:R-:W-:Y:S01]  /*0710*/  ISETP.GT.U32.AND P0, PT, R3, 0xfffff, PT ;  /* 0x000fffff0300780c */ /* 0x000fe20003f04070 */
[----:B------:R-:W-:Y:S01]  /*0720*/  IMAD.MOV.U32 R6, RZ, RZ, R12 ;  /* 0x000000ffff067224 */ /* 0x000fe200078e000c */
[----:B------:R-:W-:Y:S01]  /*0730*/  MOV R7, R3 ;  /* 0x0000000300077202 */ /* 0x000fe20000000f00 */
[--C-:B------:R-:W-:Y:S01]  /*0740*/  IMAD.MOV.U32 R8, RZ, RZ, R3.reuse ;  /* 0x000000ffff087224 */ /* 0x100fe200078e0003 */
[----:B------:R-:W-:Y:S01]  /*0750*/  MOV R20, RZ ;  /* 0x000000ff00147202 */ /* 0x000fe20000000f00 */
[----:B------:R-:W-:Y:S01]  /*0760*/  IMAD.MOV.U32 R14, RZ, RZ, 0x41ad3b5a ;  /* 0x41ad3b5aff0e7424 */ /* 0x000fe200078e00ff */
[----:B------:R-:W-:Y:S01]  /*0770*/  UMOV UR6, 0x7d2cafe2 ;  /* 0x7d2cafe200067882 */ /* 0x000fe20000000000 */
[----:B------:R-:W-:Y:S01]  /*0780*/  IMAD.MOV.U32 R15, RZ, RZ, 0x3ed0f5d2 ;  /* 0x3ed0f5d2ff0f7424 */ /* 0x000fe200078e00ff */
[----:B------:R-:W-:Y:S01]  /*0790*/  UMOV UR7, 0x3eb0f5ff ;  /* 0x3eb0f5ff00077882 */ /* 0x000fe20000000000 */
[----:B------:R-:W-:Y:S01]  /*07a0*/  SHF.R.U32.HI R3, RZ, 0x14, R3 ;  /* 0x00000014ff037819 */ /* 0x000fe20000011603 */
[----:B------:R-:W-:Y:S01]  /*07b0*/  UMOV UR8, 0x3b39803f ;  /* 0x3b39803f00087882 */ /* 0x000fe20000000000 */
[----:B------:R-:W-:-:S02]  /*07c0*/  UMOV UR9, 0x3c7abc9e ;  /* 0x3c7abc9e00097882 */ /* 0x000fc40000000000 */
[----:B------:R-:W-:-:S10]  /*07d0*/  @!P0 DMUL R6, R6, 1.80143985094819840000e+16 ;  /* 0x4350000006068828 */ /* 0x000fd40000000000 */
[----:B------:R-:W-:Y:S01]  /*07e0*/  @!P0 IMAD.MOV.U32 R8, RZ, RZ, R7 ;  /* 0x000000ffff088224 */ /* 0x000fe200078e0007 */
[----:B------:R-:W-:Y:S02]  /*07f0*/  @!P0 MOV R12, R6 ;  /* 0x00000006000c8202 */ /* 0x000fe40000000f00 */
[----:B------:R-:W-:Y:S02]  /*0800*/  @!P0 LEA.HI R3, R7, 0xffffffca, RZ, 0xc ;  /* 0xffffffca07038811 */ /* 0x000fe400078f60ff */
[----:B------:R-:W-:-:S03]  /*0810*/  LOP3.LUT R8, R8, 0x800fffff, RZ, 0xc0, !PT ;  /* 0x800fffff08087812 */ /* 0x000fc600078ec0ff */
[----:B------:R-:W-:Y:S01]  /*0820*/  VIADD R6, R3, 0xfffffc01 ;  /* 0xfffffc0103067836 */ /* 0x000fe20000000000 */
[----:B------:R-:W-:-:S04]  /*0830*/  LOP3.LUT R13, R8, 0x3ff00000, RZ, 0xfc, !PT ;  /* 0x3ff00000080d7812 */ /* 0x000fc800078efcff */
[----:B------:R-:W-:-:S13]  /*0840*/  ISETP.GE.U32.AND P1, PT, R13, 0x3ff6a09f, PT ;  /* 0x3ff6a09f0d00780c */ /* 0x000fda0003f26070 */
[----:B------:R-:W-:Y:S01]  /*0850*/  @P1 VIADD R9, R13, 0xfff00000 ;  /* 0xfff000000d091836 */ /* 0x000fe20000000000 */
[----:B------:R-:W-:-:S03]  /*0860*/  @P1 IADD3 R6, PT, PT, R3, -0x3fe, RZ ;  /* 0xfffffc0203061810 */ /* 0x000fc60007ffe0ff */
        /* <DEDUP_REMOVED lines=9> */
[-C--:B------:R-:W-:Y:S02]  /*0900*/  DMUL R16, R8, R8.reuse ;  /* 0x0000000808107228 */ /* 0x080fe40000000000 */
[----:B------:R-:W-:Y:S02]  /*0910*/  DADD R18, R12, -R8 ;  /* 0x000000000c127229 */ /* 0x000fe40000000808 */
[----:B------:R-:W-:-:S04]  /*0920*/  DMUL R24, R8, R8 ;  /* 0x0000000808187228 */ /* 0x000fc80000000000 */
[----:B------:R-:W-:Y:S01]  /*0930*/  DFMA R10, R16, UR6, R14 ;  /* 0x00000006100a7c2b */ /* 0x000fe2000800000e */
        /* <DEDUP_REMOVED lines=10> */
[----:B------:R-:W-:Y:S02]  /*09e0*/  DMUL R12, R20, R12 ;  /* 0x0000000c140c7228 */ /* 0x000fe40000000000 */
[----:B------:R-:W-:-:S03]  /*09f0*/  DFMA R20, R8, R8, -R24 ;  /* 0x000000080814722b */ /* 0x000fc60000000818 */
        /* <DEDUP_REMOVED lines=10> */
[----:B------:R-:W-:Y:S01]  /*0aa0*/  DADD R18, -R10, UR6 ;  /* 0x000000060a127e29 */ /* 0x000fe20008000100 */
[----:B------:R-:W-:Y:S01]  /*0ab0*/  UMOV UR6, 0xb9e7b0 ;  /* 0x00b9e7b000067882 */ /* 0x000fe20000000000 */
[----:B------:R-:W-:-:S06]  /*0ac0*/  UMOV UR7, 0x3c46a4cb ;  /* 0x3c46a4cb00077882 */ /* 0x000fcc0000000000 */
[----:B------:R-:W-:Y:S02]  /*0ad0*/  DFMA R16, R16, R14, R18 ;  /* 0x0000000e1010722b */ /* 0x000fe40000000012 */
[----:B------:R-:W-:Y:S01]  /*0ae0*/  DMUL R14, R8, R24 ;  /* 0x00000018080e7228 */ /* 0x000fe20000000000 */
[----:B------:R-:W-:Y:S01]  /*0af0*/  IADD3 R19, PT, PT, R13, 0x100000, RZ ;  /* 0x001000000d137810 */ /* 0x000fe20007ffe0ff */
[----:B------:R-:W-:-:S04]  /*0b00*/  IMAD.MOV.U32 R18, RZ, RZ, R12 ;  /* 0x000000ffff127224 */ /* 0x000fc800078e000c */
[----:B------:R-:W-:Y:S01]  /*0b10*/  DADD R16, R16, -UR6 ;  /* 0x8000000610107e29 */ /* 0x000fe20008000000 */
[----:B------:R-:W-:Y:S01]  /*0b20*/  UMOV UR6, 0x80000000 ;  /* 0x8000000000067882 */ /* 0x000fe20000000000 */
[C---:B------:R-:W-:Y:S01]  /*0b30*/  DFMA R22, R8.reuse, R24, -R14 ;  /* 0x000000180816722b */ /* 0x040fe2000000080e */
[----:B------:R-:W-:Y:S01]  /*0b40*/  UMOV UR7, 0x43300000 ;  /* 0x4330000000077882 */ /* 0x000fe20000000000 */
[----:B------:R-:W-:-:S04]  /*0b50*/  DFMA R18, R8, R18, R20 ;  /* 0x000000120812722b */ /* 0x000fc80000000014 */
[----:B------:R-:W-:Y:S02]  /*0b60*/  DADD R20, R10, R16 ;  /* 0x000000000a147229 */ /* 0x000fe40000000010 */
[----:B------:R-:W-:-:S06]  /*0b70*/  DFMA R22, R12, R24, R22 ;  /* 0x000000180c16722b */ /* 0x000fcc0000000016 */
[----:B------:R-:W-:Y:S02]  /*0b80*/  DMUL R24, R20, R14 ;  /* 0x0000000e14187228 */ /* 0x000fe40000000000 */
[----:B------:R-:W-:Y:S02]  /*0b90*/  DFMA R18, R8, R18, R22 ;  /* 0x000000120812722b */ /* 0x000fe40000000016 */
[----:B------:R-:W-:-:S04]  /*0ba0*/  DADD R22, R10, -R20 ;  /* 0x000000000a167229 */ /* 0x000fc80000000814 */
[----:B------:R-:W-:-:S04]  /*0bb0*/  DFMA R10, R20, R14, -R24 ;  /* 0x0000000e140a722b */ /* 0x000fc80000000818 */
[----:B------:R-:W-:-:S04]  /*0bc0*/  DADD R22, R16, R22 ;  /* 0x0000000010167229 */ /* 0x000fc80000000016 */
        /* <DEDUP_REMOVED lines=27> */
[----:B------:R-:W-:Y:S01]  /*0d80*/  DFMA R8, R8, 2, -R6 ;  /* 0x400000000808782b */ /* 0x000fe20000000806 */
[----:B------:R-:W-:Y:S01]  /*0d90*/  IMAD.MOV.U32 R10, RZ, RZ, 0x652b82fe ;  /* 0x652b82feff0a7424 */ /* 0x000fe200078e00ff */
[----:B------:R-:W-:-:S06]  /*0da0*/  MOV R11, 0x3ff71547 ;  /* 0x3ff71547000b7802 */ /* 0x000fcc0000000f00 */
[----:B------:R-:W-:-:S08]  /*0db0*/  DFMA R12, R12, 2, R8 ;  /* 0x400000000c0c782b */ /* 0x000fd00000000008 */
        /* <DEDUP_REMOVED lines=41> */
[----:B------:R-:W-:Y:S01]  /*1050*/  LEA R7, R10, R15, 0x14 ;  /* 0x0000000f0a077211 */ /* 0x000fe200078ea0ff */
        /* <DEDUP_REMOVED lines=9> */
[----:B------:R-:W-:Y:S01]  /*10f0*/  @!P1 LEA R15, R3, R15, 0x14 ;  /* 0x0000000f030f9211 */ /* 0x000fe200078ea0ff */
[----:B------:R-:W-:-:S05]  /*1100*/  @!P1 IMAD.IADD R8, R10, 0x1, -R3 ;  /* 0x000000010a089824 */ /* 0x000fca00078e0a03 */
[----:B------:R-:W-:Y:S01]  /*1110*/  @!P1 LEA R9, R8, 0x3ff00000, 0x14 ;  /* 0x3ff0000008099811 */ /* 0x000fe200078ea0ff */
[----:B------:R-:W-:-:S06]  /*1120*/  @!P1 IMAD.MOV.U32 R8, RZ, RZ, RZ ;  /* 0x000000ffff089224 */ /* 0x000fcc00078e00ff */
[----:B------:R-:W-:-:S11]  /*1130*/  @!P1 DMUL R6, R14, R8 ;  /* 0x000000080e069228 */ /* 0x000fd60000000000 */
.L_x_38:
[----:B------:R-:W-:Y:S01]  /*1140*/  DFMA R12, R12, R6, R6 ;  /* 0x000000060c0c722b */ /* 0x000fe20000000006 */
[----:B------:R-:W-:Y:S01]  /*1150*/  IMAD.MOV.U32 R8, RZ, RZ, R0 ;  /* 0x000000ffff087224 */ /* 0x000fe200078e0000 */
[----:B------:R-:W-:Y:S01]  /*1160*/  DSETP.NEU.AND P0, PT, |R6|, +INF , PT ;  /* 0x7ff000000600742a */ /* 0x000fe20003f0d200 */
[----:B------:R-:W-:-:S07]  /*1170*/  MOV R9, 0x0 ;  /* 0x0000000000097802 */ /* 0x000fce0000000f00 */
[----:B------:R-:W-:Y:S02]  /*1180*/  FSEL R6, R6, R12, !P0 ;  /* 0x0000000c06067208 */ /* 0x000fe40004000000 */
[----:B------:R-:W-:Y:S01]  /*1190*/  FSEL R7, R7, R13, !P0 ;  /* 0x0000000d07077208 */ /* 0x000fe20004000000 */
[----:B------:R-:W-:Y:S06]  /*11a0*/  RET.REL.NODEC R8 `(_Z18preval_side_lengthPdS_S_S_S_i) ;  /* 0xffffffec08947950 */ /* 0x000fec0003c3ffff */
.L_x_39:
        /* <DEDUP_REMOVED lines=13> */
.L_x_69:


//--------------------- .text._Z12min_jacobianPdS_i --------------------------
	.section	.text._Z12min_jacobianPdS_i,"ax",@progbits
	.align	128
        .global         _Z12min_jacobianPdS_i
        .type           _Z12min_jacobianPdS_i,@function
        .size           _Z12min_jacobianPdS_i,(.L_x_75 - _Z12min_jacobianPdS_i)
        .other          _Z12min_jacobianPdS_i,@"STO_CUDA_ENTRY STV_DEFAULT"
_Z12min_jacobianPdS_i:
.text._Z12min_jacobianPdS_i:
        /* <DEDUP_REMOVED lines=9> */
[----:B------:R-:W1:Y:S01]  /*0090*/  LDCU.64 UR6, c[0x0][0x358] ;  /* 0x00006b00ff0677ac */ /* 0x000e620008000a00 */
[----:B0-----:R-:W-:-:S06]  /*00a0*/  IMAD.WIDE R6, R7, 0x8, R4 ;  /* 0x0000000807067825 */ /* 0x001fcc00078e0204 */
[----:B-1----:R-:W2:Y:S01]  /*00b0*/  LDG.E.64 R6, desc[UR6][R6.64] ;  /* 0x0000000606067981 */ /* 0x002ea2000c1e1b00 */
[----:B------:R-:W0:Y:S01]  /*00c0*/  S2UR UR5, SR_CgaCtaId ;  /* 0x00000000000579c3 */ /* 0x000e220000008800 */
[----:B------:R-:W-:Y:S01]  /*00d0*/  IMAD R15, R3, 0x200, R0 ;  /* 0x00000200030f7824 */ /* 0x000fe200078e0200 */
[----:B------:R-:W-:Y:S01]  /*00e0*/  UMOV UR4, 0x400 ;  /* 0x0000040000047882 */ /* 0x000fe20000000000 */
[----:B------:R-:W-:-:S03]  /*00f0*/  ISETP.GT.U32.AND P0, PT, R0, 0x7f, PT ;  /* 0x0000007f0000780c */ /* 0x000fc60003f04070 */
[----:B------:R-:W-:Y:S01]  /*0100*/  ISETP.GE.AND P1, PT, R15, UR9, PT ;  /* 0x000000090f007c0c */ /* 0x000fe2000bf26270 */
[----:B0-----:R-:W-:-:S06]  /*0110*/  ULEA UR4, UR5, UR4, 0x18 ;  /* 0x0000000405047291 */ /* 0x001fcc000f8ec0ff */
[----:B------:R-:W-:-:S05]  /*0120*/  LEA R2, R0, UR4, 0x3 ;  /* 0x0000000400027c11 */ /* 0x000fca000f8e18ff */
[----:B--2---:R0:W-:Y:S01]  /*0130*/  STS.64 [R2], R6 ;  /* 0x0000000602007388 */ /* 0x0041e20000000a00 */
[----:B------:R-:W-:Y:S06]  /*0140*/  BAR.SYNC.DEFER_BLOCKING 0x0 ;  /* 0x0000000000007b1d */ /* 0x000fec0000010000 */
[----:B------:R-:W-:Y:S05]  /*0150*/  @P1 BRA `(.L_x_40) ;  /* 0x0000000000441947 */ /* 0x000fea0003800000 */
[----:B------:R-:W1:Y:S02]  /*0160*/  LDC R14, c[0x0][0x370] ;  /* 0x0000dc00ff0e7b82 */ /* 0x000e640000000800 */
.L_x_41:
[----:B------:R-:W-:Y:S01]  /*0170*/  IMAD.WIDE R8, R15, 0x8, R4 ;  /* 0x000000080f087825 */ /* 0x000fe200078e0204 */
[----:B0-2---:R-:W0:Y:S04]  /*0180*/  LDS.64 R6, [R2] ;  /* 0x0000000002067984 */ /* 0x005e280000000a00 */
[----:B------:R-:W0:Y:S04]  /*0190*/  LDG.E.64 R10, desc[UR6][R8.64] ;  /* 0x00000006080a7981 */ /* 0x000e28000c1e1b00 */
[----:B------:R-:W2:Y:S01]  /*01a0*/  LDG.E.64 R12, desc[UR6][R8.64+0x800] ;  /* 0x00080006080c7981 */ /* 0x000ea2000c1e1b00 */
[----:B-1----:R-:W-:Y:S01]  /*01b0*/  IMAD R15, R14, 0x200, R15 ;  /* 0x000002000e0f7824 */ /* 0x002fe200078e020f */
[----:B------:R-:W-:Y:S05]  /*01c0*/  WARPSYNC.ALL ;  /* 0x0000000000007948 */ /* 0x000fea0003800000 */
[----:B0-----:R-:W-:-:S06]  /*01d0*/  DSETP.GEU.AND P1, PT, R6, R10, PT ;  /* 0x0000000a0600722a */ /* 0x001fcc0003f2e000 */
[----:B------:R-:W-:Y:S02]  /*01e0*/  FSEL R6, R6, R10, !P1 ;  /* 0x0000000a06067208 */ /* 0x000fe40004800000 */
[----:B------:R-:W-:-:S06]  /*01f0*/  FSEL R7, R7, R11, !P1 ;  /* 0x0000000b07077208 */ /* 0x000fcc0004800000 */
[----:B--2---:R-:W-:-:S06]  /*0200*/  DSETP.GEU.AND P1, PT, R6, R12, PT ;  /* 0x0000000c0600722a */ /* 0x004fcc0003f2e000 */
[----:B------:R-:W-:Y:S02]  /*0210*/  FSEL R6, R6, R10, !P1 ;  /* 0x0000000a06067208 */ /* 0x000fe40004800000 */
[----:B------:R-:W-:Y:S02]  /*0220*/  FSEL R7, R7, R11, !P1 ;  /* 0x0000000b07077208 */ /* 0x000fe40004800000 */
[----:B------:R-:W-:-:S03]  /*0230*/  ISETP.GE.AND P1, PT, R15, UR9, PT ;  /* 0x000000090f007c0c */ /* 0x000fc6000bf26270 */
[----:B------:R2:W-:Y:S01]  /*0240*/  STS.64 [R2], R6 ;  /* 0x0000000602007388 */ /* 0x0005e20000000a00 */
[----:B------:R-:W-:Y:S09]  /*0250*/  BAR.SYNC.DEFER_BLOCKING 0x0 ;  /* 0x0000000000007b1d */ /* 0x000ff20000010000 */
[----:B------:R-:W-:Y:S05]  /*0260*/  @!P1 BRA `(.L_x_41) ;  /* 0xfffffffc00c09947 */ /* 0x000fea000383ffff */
.L_x_40:
[----:B------:R-:W-:Y:S05]  /*0270*/  WARPSYNC.ALL ;  /* 0x0000000000007948 */ /* 0x000fea0003800000 */
[----:B------:R-:W-:Y:S01]  /*0280*/  BAR.SYNC.DEFER_BLOCKING 0x0 ;  /* 0x0000000000007b1d */ /* 0x000fe20000010000 */
[----:B------:R-:W-:-:S05]  /*0290*/  ISETP.GT.U32.AND P1, PT, R0, 0x3f, PT ;  /* 0x0000003f0000780c */ /* 0x000fca0003f24070 */
[----:B------:R-:W-:Y:S01]  /*02a0*/  BSSY.RECONVERGENT B0, `(.L_x_42) ;  /* 0x0000042000007945 */ /* 0x000fe20003800200 */
[----:B------:R-:W-:Y:S04]  /*02b0*/  @!P0 LDS.64 R4, [R2] ;  /* 0x0000000002048984 */ /* 0x000fe80000000a00 */
[----:B0-2---:R-:W0:Y:S02]  /*02c0*/  @!P0 LDS.64 R6, [R2+0x400] ;  /* 0x0004000002068984 */ /* 0x005e240000000a00 */
[----:B0-----:R-:W-:-:S06]  /*02d0*/  @!P0 DSETP.GEU.AND P2, PT, R4, R6, PT ;  /* 0x000000060400822a */ /* 0x001fcc0003f4e000 */
[----:B------:R-:W-:Y:S02]  /*02e0*/  @!P0 FSEL R8, R4, R6, !P2 ;  /* 0x0000000604088208 */ /* 0x000fe40005000000 */
[----:B------:R-:W-:-:S05]  /*02f0*/  @!P0 FSEL R9, R5, R7, !P2 ;  /* 0x0000000705098208 */ /* 0x000fca0005000000 */
[----:B------:R-:W-:Y:S01]  /*0300*/  @!P0 STS.64 [R2], R8 ;  /* 0x0000000802008388 */ /* 0x000fe20000000a00 */
[----:B------:R-:W-:Y:S06]  /*0310*/  BAR.SYNC.DEFER_BLOCKING 0x0 ;  /* 0x0000000000007b1d */ /* 0x000fec0000010000 */
[----:B------:R-:W-:Y:S04]  /*0320*/  @!P1 LDS.64 R4, [R2] ;  /* 0x0000000002049984 */ /* 0x000fe80000000a00 */
[----:B------:R-:W0:Y:S02]  /*0330*/  @!P1 LDS.64 R6, [R2+0x200] ;  /* 0x0002000002069984 */ /* 0x000e240000000a00 */
[----:B0-----:R-:W-:-:S06]  /*0340*/  @!P1 DSETP.GEU.AND P0, PT, R4, R6, PT ;  /* 0x000000060400922a */ /* 0x001fcc0003f0e000 */
[----:B------:R-:W-:Y:S02]  /*0350*/  @!P1 FSEL R4, R4, R6, !P0 ;  /* 0x0000000604049208 */ /* 0x000fe40004000000 */
[----:B------:R-:W-:Y:S02]  /*0360*/  @!P1 FSEL R5, R5, R7, !P0 ;  /* 0x0000000705059208 */ /* 0x000fe40004000000 */
[----:B------:R-:W-:-:S03]  /*0370*/  ISETP.GT.U32.AND P0, PT, R0, 0x1f, PT ;  /* 0x0000001f0000780c */ /* 0x000fc60003f04070 */
[----:B------:R0:W-:Y:S01]  /*0380*/  @!P1 STS.64 [R2], R4 ;  /* 0x0000000402009388 */ /* 0x0001e20000000a00 */
[----:B------:R-:W-:Y:S09]  /*0390*/  BAR.SYNC.DEFER_BLOCKING 0x0 ;  /* 0x0000000000007b1d */ /* 0x000ff20000010000 */
[----:B------:R-:W-:Y:S05]  /*03a0*/  @P0 BRA `(.L_x_43) ;  /* 0x0000000000c40947 */ /* 0x000fea0003800000 */
[----:B------:R-:W-:-:S09]  /*03b0*/  UISETP.GE.U32.AND UP0, UPT, UR8, 0x40, UPT ;  /* 0x000000400800788c */ /* 0x000fd2000bf06070 */
[----:B------:R-:W-:Y:S05]  /*03c0*/  BRA.U !UP0, `(.L_x_44) ;  /* 0x0000000108187547 */ /* 0x000fea000b800000 */
[----:B0-----:R-:W-:Y:S04]  /*03d0*/  LDS.64 R4, [R2] ;  /* 0x0000000002047984 */ /* 0x001fe80000000a00 */
[----:B------:R-:W0:Y:S02]  /*03e0*/  LDS.64 R6, [R2+0x100] ;  /* 0x0001000002067984 */ /* 0x000e240000000a00 */
[----:B0-----:R-:W-:-:S06]  /*03f0*/  DSETP.GEU.AND P0, PT, R4, R6, PT ;  /* 0x000000060400722a */ /* 0x001fcc0003f0e000 */
[----:B------:R-:W-:Y:S02]  /*0400*/  FSEL R4, R4, R6, !P0 ;  /* 0x0000000604047208 */ /* 0x000fe40004000000 */
[----:B------:R-:W-:Y:S01]  /*0410*/  FSEL R5, R5, R7, !P0 ;  /* 0x0000000705057208 */ /* 0x000fe20004000000 */
[----:B------:R-:W-:Y:S06]  /*0420*/  BRA `(.L_x_45) ;  /* 0x00000000000c7947 */ /* 0x000fec0003800000 */
.L_x_44:
[----:B------:R-:W-:-:S09]  /*0430*/  UISETP.GE.U32.AND UP0, UPT, UR8, 0x20, UPT ;  /* 0x000000200800788c */ /* 0x000fd2000bf06070 */
[----:B------:R-:W-:Y:S05]  /*0440*/  BRA.U !UP0, `(.L_x_46) ;  /* 0x0000000108187547 */ /* 0x000fea000b800000 */
[----:B0-----:R0:W1:Y:S02]  /*0450*/  LDS.64 R4, [R2] ;  /* 0x0000000002047984 */ /* 0x0010640000000a00 */
.L_x_45:
[----:B------:R-:W1:Y:S02]  /*0460*/  LDS.64 R6, [R2+0x80] ;  /* 0x0000800002067984 */ /* 0x000e640000000a00 */
[----:B-1----:R-:W-:-:S06]  /*0470*/  DSETP.GEU.AND P0, PT, R4, R6, PT ;  /* 0x000000060400722a */ /* 0x002fcc0003f0e000 */
[----:B------:R-:W-:Y:S02]  /*0480*/  FSEL R4, R4, R6, !P0 ;  /* 0x0000000604047208 */ /* 0x000fe40004000000 */
[----:B------:R-:W-:Y:S01]  /*0490*/  FSEL R5, R5, R7, !P0 ;  /* 0x0000000705057208 */ /* 0x000fe20004000000 */
[----:B------:R-:W-:Y:S06]  /*04a0*/  BRA `(.L_x_47) ;  /* 0x00000000000c7947 */ /* 0x000fec0003800000 */
.L_x_46:
[----:B------:R-:W-:-:S09]  /*04b0*/  UISETP.GE.U32.AND UP0, UPT, UR8, 0x10, UPT ;  /* 0x000000100800788c */ /* 0x000fd2000bf06070 */
[----:B------:R-:W-:Y:S05]  /*04c0*/  BRA.U !UP0, `(.L_x_48) ;  /* 0x00000001081c7547 */ /* 0x000fea000b800000 */
[----:B0-----:R0:W1:Y:S02]  /*04d0*/  LDS.64 R4, [R2] ;  /* 0x0000000002047984 */ /* 0x0010640000000a00 */
.L_x_47:
[----:B------:R-:W1:Y:S02]  /*04e0*/  LDS.64 R6, [R2+0x40] ;  /* 0x0000400002067984 */ /* 0x000e640000000a00 */
[----:B-1----:R-:W-:-:S06]  /*04f0*/  DSETP.GEU.AND P0, PT, R4, R6, PT ;  /* 0x000000060400722a */ /* 0x002fcc0003f0e000 */
[----:B------:R-:W-:Y:S02]  /*0500*/  FSEL R4, R4, R6, !P0 ;  /* 0x0000000604047208 */ /* 0x000fe40004000000 */
[----:B------:R-:W-:-:S05]  /*0510*/  FSEL R5, R5, R7, !P0 ;  /* 0x0000000705057208 */ /* 0x000fca0004000000 */
[----:B------:R2:W-:Y:S01]  /*0520*/  STS.64 [R2], R4 ;  /* 0x0000000402007388 */ /* 0x0005e20000000a00 */
[----:B------:R-:W-:Y:S05]  /*0530*/  BRA `(.L_x_49) ;  /* 0x00000000000c7947 */ /* 0x000fea0003800000 */
.L_x_48:
[----:B------:R-:W-:-:S09]  /*0540*/  UISETP.GE.U32.AND UP0, UPT, UR8, 0x8, UPT ;  /* 0x000000080800788c */ /* 0x000fd2000bf06070 */
[----:B------:R-:W-:Y:S05]  /*0550*/  BRA.U !UP0, `(.L_x_50) ;  /* 0x0000000108187547 */ /* 0x000fea000b800000 */
[----:B0-----:R0:W1:Y:S02]  /*0560*/  LDS.64 R4, [R2] ;  /* 0x0000000002047984 */ /* 0x0010640000000a00 */
.L_x_49:
[----:B------:R-:W1:Y:S02]  /*0570*/  LDS.64 R6, [R2+0x20] ;  /* 0x0000200002067984 */ /* 0x000e640000000a00 */
[----:B-1----:R-:W-:-:S06]  /*0580*/  DSETP.GEU.AND P0, PT, R4, R6, PT ;  /* 0x000000060400722a */ /* 0x002fcc0003f0e000 */
[----:B--2---:R-:W-:Y:S02]  /*0590*/  FSEL R4, R4, R6, !P0 ;  /* 0x0000000604047208 */ /* 0x004fe40004000000 */
[----:B------:R-:W-:Y:S01]  /*05a0*/  FSEL R5, R5, R7, !P0 ;  /* 0x0000000705057208 */ /* 0x000fe20004000000 */
[----:B------:R-:W-:Y:S06]  /*05b0*/  BRA `(.L_x_51) ;  /* 0x00000000000c7947 */ /* 0x000fec0003800000 */
.L_x_50:
[----:B------:R-:W-:-:S09]  /*05c0*/  UISETP.GE.U32.AND UP0, UPT, UR8, 0x4, UPT ;  /* 0x000000040800788c */ /* 0x000fd2000bf06070 */
[----:B------:R-:W-:Y:S05]  /*05d0*/  BRA.U !UP0, `(.L_x_52) ;  /* 0x0000000108187547 */ /* 0x000fea000b800000 */
[----:B0-----:R0:W1:Y:S02]  /*05e0*/  LDS.64 R4, [R2] ;  /* 0x0000000002047984 */ /* 0x0010640000000a00 */
.L_x_51:
[----:B------:R-:W1:Y:S02]  /*05f0*/  LDS.64 R6, [R2+0x10] ;  /* 0x0000100002067984 */ /* 0x000e640000000a00 */
[----:B-1----:R-:W-:-:S06]  /*0600*/  DSETP.GEU.AND P0, PT, R4, R6, PT ;  /* 0x000000060400722a */ /* 0x002fcc0003f0e000 */
[----:B------:R-:W-:Y:S02]  /*0610*/  FSEL R4, R4, R6, !P0 ;  /* 0x0000000604047208 */ /* 0x000fe40004000000 */
[----:B------:R-:W-:Y:S01]  /*0620*/  FSEL R5, R5, R7, !P0 ;  /* 0x0000000705057208 */ /* 0x000fe20004000000 */
[----:B------:R-:W-:Y:S06]  /*0630*/  BRA `(.L_x_53) ;  /* 0x00000000000c7947 */ /* 0x000fec0003800000 */
.L_x_52:
[----:B------:R-:W-:-:S09]  /*0640*/  UISETP.GE.U32.AND UP0, UPT, UR8, 0x2, UPT ;  /* 0x000000020800788c */ /* 0x000fd2000bf06070 */
[----:B------:R-:W-:Y:S05]  /*0650*/  BRA.U !UP0, `(.L_x_43) ;  /* 0x0000000108187547 */ /* 0x000fea000b800000 */
[----:B0-----:R0:W1:Y:S02]  /*0660*/  LDS.64 R4, [R2] ;  /* 0x0000000002047984 */ /* 0x0010640000000a00 */
.L_x_53:
[----:B------:R-:W1:Y:S02]  /*0670*/  LDS.64 R6, [R2+0x8] ;  /* 0x0000080002067984 */ /* 0x000e640000000a00 */
[----:B-1----:R-:W-:-:S06]  /*0680*/  DSETP.GEU.AND P0, PT, R4, R6, PT ;  /* 0x000000060400722a */ /* 0x002fcc0003f0e000 */
[----:B------:R-:W-:Y:S02]  /*0690*/  FSEL R4, R4, R6, !P0 ;  /* 0x0000000604047208 */ /* 0x000fe40004000000 */
[----:B------:R-:W-:-:S05]  /*06a0*/  FSEL R5, R5, R7, !P0 ;  /* 0x0000000705057208 */ /* 0x000fca0004000000 */
[----:B------:R1:W-:Y:S02]  /*06b0*/  STS.64 [R2], R4 ;  /* 0x0000000402007388 */ /* 0x0003e40000000a00 */
.L_x_43:
[----:B------:R-:W-:Y:S05]  /*06c0*/  BSYNC.RECONVERGENT B0 ;  /* 0x0000000000007941 */ /* 0x000fea0003800200 */
.L_x_42:
[----:B------:R-:W-:Y:S01]  /*06d0*/  BAR.SYNC.DEFER_BLOCKING 0x0 ;  /* 0x0000000000007b1d */ /* 0x000fe20000010000 */
[----:B------:R-:W-:-:S13]  /*06e0*/  ISETP.NE.AND P0, PT, R0, RZ, PT ;  /* 0x000000ff0000720c */ /* 0x000fda0003f05270 */
[----:B------:R-:W-:Y:S05]  /*06f0*/  @P0 EXIT ;  /* 0x000000000000094d */ /* 0x000fea0003800000 */
[----:B01----:R-:W0:Y:S01]  /*0700*/  LDS.64 R4, [UR4] ;  /* 0x00000004ff047984 */ /* 0x003e220008000a00 */
[----:B------:R-:W1:Y:S02]  /*0710*/  LDC.64 R6, c[0x0][0x388] ;  /* 0x0000e200ff067b82 */ /* 0x000e640000000a00 */
[----:B-1----:R-:W-:-:S05]  /*0720*/  IMAD.WIDE.U32 R2, R3, 0x8, R6 ;  /* 0x0000000803027825 */ /* 0x002fca00078e0006 */
[----:B0-----:R-:W-:Y:S01]  /*0730*/  STG.E.64 desc[UR6][R2.64], R4 ;  /* 0x0000000402007986 */ /* 0x001fe2000c101b06 */
[----:B------:R-:W-:Y:S05]  /*0740*/  EXIT ;  /* 0x000000000000794d */ /* 0x000fea0003800000 */
.L_x_54:
        /* <DEDUP_REMOVED lines=11> */
.L_x_75:


//--------------------- .text._Z15init_conditionsPdS_S_S_S_S_S_S_iii --------------------------
	.section	.text._Z15init_conditionsPdS_S_S_S_S_S_S_iii,"ax",@progbits
	.align	128
        .global         _Z15init_conditionsPdS_S_S_S_S_S_S_iii
        .type           _Z15init_conditionsPdS_S_S_S_S_S_S_iii,@function
        .size           _Z15init_conditionsPdS_S_S_S_S_S_S_iii,(.L_x_76 - _Z15init_conditionsPdS_S_S_S_S_S_S_iii)
        .other          _Z15init_conditionsPdS_S_S_S_S_S_S_iii,@"STO_CUDA_ENTRY STV_DEFAULT"
_Z15init_conditionsPdS_S_S_S_S_S_S_iii:
.text._Z15init_conditionsPdS_S_S_S_S_S_S_iii:
[----:B------:R-:W-:Y:S01]  /*0000*/  LDC R1, c[0x0][0x37c] ;  /* 0x0000df00ff017b82 */ /* 0x000fe20000000800 */
[----:B------:R-:W0:Y:S07]  /*0010*/  S2R R0, SR_CTAID.X ;  /* 0x0000000000007919 */ /* 0x000e2e0000002500 */
[----:B------:R-:W1:Y:S01]  /*0020*/  LDC R3, c[0x0][0x3c4] ;  /* 0x0000f100ff037b82 */ /* 0x000e620000000800 */
[----:B------:R-:W0:Y:S01]  /*0030*/  LDCU UR4, c[0x0][0x360] ;  /* 0x00006c00ff0477ac */ /* 0x000e220008000800 */
[----:B------:R-:W0:Y:S06]  /*0040*/  S2R R7, SR_TID.X ;  /* 0x0000000000077919 */ /* 0x000e2c0000002100 */
[----:B------:R-:W2:Y:S01]  /*0050*/  LDC R5, c[0x0][0x3c8] ;  /* 0x0000f200ff057b82 */ /* 0x000ea20000000800 */
[----:B-1----:R-:W-:Y:S01]  /*0060*/  ISETP.GE.AND P0, PT, R3, 0x1, PT ;  /* 0x000000010300780c */ /* 0x002fe20003f06270 */
[----:B0-----:R-:W-:-:S05]  /*0070*/  IMAD R0, R0, UR4, R7 ;  /* 0x0000000400007c24 */ /* 0x001fca000f8e0207 */
[----:B--2---:R-:W-:-:S13]  /*0080*/  ISETP.GE.OR P0, PT, R0, R5, !P0 ;  /* 0x000000050000720c */ /* 0x004fda0004706670 */
[----:B------:R-:W-:Y:S05]  /*0090*/  @P0 EXIT ;  /* 0x000000000000094d */ /* 0x000fea0003800000 */
[----:B------:R-:W0:Y:S01]  /*00a0*/  LDCU UR6, c[0x0][0x3c0] ;  /* 0x00007800ff0677ac */ /* 0x000e220008000800 */
[----:B------:R-:W-:Y:S01]  /*00b0*/  IMAD R2, R3, R5, RZ ;  /* 0x0000000503027224 */ /* 0x000fe200078e02ff */
[----:B------:R-:W1:Y:S01]  /*00c0*/  LDCU.64 UR18, c[0x0][0x358] ;  /* 0x00006b00ff1277ac */ /* 0x000e620008000a00 */
[----:B0-----:R-:W-:-:S09]  /*00d0*/  UISETP.GE.AND UP0, UPT, UR6, 0x1, UPT ;  /* 0x000000010600788c */ /* 0x001fd2000bf06270 */
[----:B-1----:R-:W-:Y:S05]  /*00e0*/  BRA.U !UP0, `(.L_x_55) ;  /* 0x0000000d08407547 */ /* 0x002fea000b800000 */
[----:B------:R-:W0:Y:S01]  /*00f0*/  LDC.64 R4, c[0x0][0x3b0] ;  /* 0x0000ec00ff047b82 */ /* 0x000e220000000a00 */
[----:B------:R-:W-:Y:S01]  /*0100*/  ULOP3.LUT UR6, UR6, 0x7ffffffc, URZ, 0xc0, !UPT ;  /* 0x7ffffffc06067892 */ /* 0x000fe2000f8ec0ff */
[----:B------:R-:W-:-:S03]  /*0110*/  UMOV UR4, URZ ;  /* 0x000000ff00047c82 */ /* 0x000fc60008000000 */
[----:B------:R-:W-:-:S03]  /*0120*/  UIADD3 UR6, UPT, UPT, -UR6, URZ, URZ ;  /* 0x000000ff06067290 */ /* 0x000fc6000fffe1ff */
[----:B------:R-:W1:Y:S01]  /*0130*/  LDC.64 R6, c[0x0][0x3a0] ;  /* 0x0000e800ff067b82 */ /* 0x000e620000000a00 */
[----:B0-----:R-:W-:-:S04]  /*0140*/  IMAD.WIDE R4, R0, 0x8, R4 ;  /* 0x0000000800047825 */ /* 0x001fc800078e0204 */
[----:B-1----:R-:W-:-:S07]  /*0150*/  IMAD.WIDE R6, R0, 0x8, R6 ;  /* 0x0000000800067825 */ /* 0x002fce00078e0206 */
.L_x_60:
[----:B------:R-:W0:Y:S01]  /*0160*/  LDC.64 R12, c[0x0][0x390] ;  /* 0x0000e400ff0c7b82 */ /* 0x000e220000000a00 */
[----:B------:R1:W5:Y:S01]  /*0170*/  LDG.E.64 R8, desc[UR18][R6.64] ;  /* 0x0000001206087981 */ /* 0x000362000c1e1b00 */
[----:B------:R-:W2:Y:S03]  /*0180*/  LDCU UR9, c[0x0][0x3c0] ;  /* 0x00007800ff0977ac */ /* 0x000ea60008000800 */
[----:B------:R1:W5:Y:S01]  /*0190*/  LDG.E.64 R10, desc[UR18][R4.64] ;  /* 0x00000012040a7981 */ /* 0x000362000c1e1b00 */
[----:B0-----:R-:W-:-:S06]  /*01a0*/  IMAD.WIDE R12, R0, 0x8, R12 ;  /* 0x00000008000c7825 */ /* 0x001fcc00078e020c */
[----:B------:R-:W5:Y:S01]  /*01b0*/  LDG.E.64 R12, desc[UR18][R12.64] ;  /* 0x000000120c0c7981 */ /* 0x000f62000c1e1b00 */
[----:B--2---:R-:W-:Y:S01]  /*01c0*/  UISETP.GE.U32.AND UP0, UPT, UR9, 0x4, UPT ;  /* 0x000000040900788c */ /* 0x004fe2000bf06070 */
[----:B------:R-:W-:Y:S02]  /*01d0*/  CS2R R22, SRZ ;  /* 0x0000000000167805 */ /* 0x000fe4000001ff00 */
[----:B------:R-:W-:Y:S02]  /*01e0*/  CS2R R16, SRZ ;  /* 0x0000000000107805 */ /* 0x000fe4000001ff00 */
[----:B------:R-:W-:Y:S02]  /*01f0*/  CS2R R14, SRZ ;  /* 0x00000000000e7805 */ /* 0x000fe4000001ff00 */
[----:B------:R-:W-:Y:S01]  /*0200*/  CS2R R24, SRZ ;  /* 0x0000000000187805 */ /* 0x000fe2000001ff00 */
[----:B------:R-:W-:Y:S01]  /*0210*/  UIMAD UR7, UR4, UR9, URZ ;  /* 0x00000009040772a4 */ /* 0x000fe2000f8e02ff */
[----:B------:R-:W-:Y:S01]  /*0220*/  UMOV UR5, URZ ;  /* 0x000000ff00057c82 */ /* 0x000fe20008000000 */
[----:B-1----:R-:W-:Y:S10]  /*0230*/  BRA.U !UP0, `(.L_x_56) ;  /* 0x0000000508547547 */ /* 0x002ff4000b800000 */
[----:B------:R-:W-:Y:S01]  /*0240*/  HFMA2 R3, -RZ, RZ, 0, -2848 ;  /* 0x0000e990ff037431 */ /* 0x000fe200000001ff */
[----:B------:R-:W-:Y:S01]  /*0250*/  CS2R R22, SRZ ;  /* 0x0000000000167805 */ /* 0x000fe2000001ff00 */
[----:B------:R-:W-:Y:S01]  /*0260*/  UMOV UR8, 0x10 ;  /* 0x0000001000087882 */ /* 0x000fe20000000000 */
[----:B------:R-:W-:Y:S01]  /*0270*/  UMOV UR17, 0xea90 ;  /* 0x0000ea9000117882 */ /* 0x000fe20000000000 */
[----:B------:R-:W-:Y:S01]  /*0280*/  UIMAD UR8, UR7, 0x8, UR8 ;  /* 0x00000008070878a4 */ /* 0x000fe2000f8e0208 */
[----:B------:R-:W-:Y:S01]  /*0290*/  UMOV UR16, 0xe810 ;  /* 0x0000e81000107882 */ /* 0x000fe20000000000 */
[----:B------:R-:W-:-:S10]  /*02a0*/  UMOV UR5, UR6 ;  /* 0x0000000600057c82 */ /* 0x000fd40008000000 */
.L_x_57:
[----:B------:R-:W0:Y:S01]  /*02b0*/  LDCU.64 UR10, c[0x3][UR17+-0x10] ;  /* 0x00fffe00110a77ac */ /* 0x000e220008000a00 */
[----:B------:R-:W1:Y:S01]  /*02c0*/  LDC.64 R18, c[0x3][R3+-0x10] ;  /* 0x00fffc0003127b82 */ /* 0x000e620000000a00 */
[----:B------:R-:W2:Y:S01]  /*02d0*/  LDCU.64 UR12, c[0x3][UR8+-0x10] ;  /* 0x00fffe00080c77ac */ /* 0x000ea20008000a00 */
[----:B------:R-:W-:Y:S01]  /*02e0*/  UMOV UR20, 0x1 ;  /* 0x0000000100147882 */ /* 0x000fe20000000000 */
[----:B------:R-:W-:Y:S01]  /*02f0*/  UMOV UR21, 0x40040000 ;  /* 0x4004000000157882 */ /* 0x000fe20000000000 */
[----:B------:R-:W3:Y:S01]  /*0300*/  LDCU.64 UR14, c[0x3][UR17+-0x8] ;  /* 0x00ffff00110e77ac */ /* 0x000ee20008000a00 */
[----:B------:R-:W-:Y:S01]  /*0310*/  UIADD3 UR5, UPT, UPT, UR5, 0x4, URZ ;  /* 0x0000000405057890 */ /* 0x000fe2000fffe0ff */
[----:B0----5:R-:W-:-:S03]  /*0320*/  DMUL R20, R10, UR10 ;  /* 0x0000000a0a147c28 */ /* 0x021fc60008000000 */
[----:B------:R-:W-:-:S05]  /*0330*/  UISETP.NE.AND UP0, UPT, UR5, URZ, UPT ;  /* 0x000000ff0500728c */ /* 0x000fca000bf05270 */
[----:B-1----:R-:W-:Y:S02]  /*0340*/  DFMA R20, R8, R18, R20 ;  /* 0x000000120814722b */ /* 0x002fe40000000014 */
[----:B------:R-:W-:-:S08]  /*0350*/  DADD R18, -R18, 1 ;  /* 0x3ff0000012127429 */ /* 0x000fd00000000100 */
[----:B------:R-:W-:Y:S01]  /*0360*/  DADD R18, R18, -UR10 ;  /* 0x8000000a12127e29 */ /* 0x000fe20008000000 */
[----:B------:R-:W0:Y:S07]  /*0370*/  LDCU.64 UR10, c[0x3][UR16+-0x10] ;  /* 0x00fffe00100a77ac */ /* 0x000e2e0008000a00 */
[----:B------:R-:W-:-:S08]  /*0380*/  DFMA R18, R12, R18, R20 ;  /* 0x000000120c12722b */ /* 0x000fd00000000014 */
[----:B------:R-:W-:-:S08]  /*0390*/  DADD R18, R18, 2 ;  /* 0x4000000012127429 */ /* 0x000fd00000000000 */
[C---:B0-----:R-:W-:Y:S02]  /*03a0*/  DMUL R20, R18.reuse, UR10 ;  /* 0x0000000a12147c28 */ /* 0x041fe40008000000 */
[----:B------:R-:W-:-:S06]  /*03b0*/  DADD R18, R18, UR20 ;  /* 0x0000001412127e29 */ /* 0x000fcc0008000000 */
[C---:B--2---:R-:W-:Y:S02]  /*03c0*/  DFMA R24, R20.reuse, UR12, R24 ;  /* 0x0000000c14187c2b */ /* 0x044fe40008000018 */
[C---:B------:R-:W-:Y:S02]  /*03d0*/  DFMA R14, R20.reuse, UR12, R14 ;  /* 0x0000000c140e7c2b */ /* 0x040fe4000800000e */
[----:B------:R-:W-:Y:S01]  /*03e0*/  DFMA R16, R20, UR12, R16 ;  /* 0x0000000c14107c2b */ /* 0x000fe20008000010 */
[----:B------:R-:W0:Y:S01]  /*03f0*/  LDC.64 R20, c[0x3][R3+-0x8] ;  /* 0x00fffe0003147b82 */ /* 0x000e220000000a00 */
[----:B------:R-:W-:Y:S01]  /*0400*/  DMUL R18, R18, UR10 ;  /* 0x0000000a12127c28 */ /* 0x000fe20008000000 */
[----:B------:R-:W1:Y:S07]  /*0410*/  LDCU.64 UR10, c[0x3][UR16+-0x8] ;  /* 0x00ffff00100a77ac */ /* 0x000e6e0008000a00 */
[----:B------:R-:W-:Y:S01]  /*0420*/  DFMA R18, R18, UR12, R22 ;  /* 0x0000000c12127c2b */ /* 0x000fe20008000016 */
[----:B------:R-:W2:Y:S01]  /*0430*/  LDCU.64 UR12, c[0x3][UR8+-0x8] ;  /* 0x00ffff00080c77ac */ /* 0x000ea20008000a00 */
[----:B---3--:R-:W-:-:S08]  /*0440*/  DMUL R22, R10, UR14 ;  /* 0x0000000e0a167c28 */ /* 0x008fd00008000000 */
[----:B0-----:R-:W-:Y:S02]  /*0450*/  DFMA R22, R8, R20, R22 ;  /* 0x000000140816722b */ /* 0x001fe40000000016 */
[----:B------:R-:W-:-:S08]  /*0460*/  DADD R20, -R20, 1 ;  /* 0x3ff0000014147429 */ /* 0x000fd00000000100 */
[----:B------:R-:W-:Y:S01]  /*0470*/  DADD R20, R20, -UR14 ;  /* 0x8000000e14147e29 */ /* 0x000fe20008000000 */
[----:B------:R-:W0:Y:S07]  /*0480*/  LDCU.64 UR14, c[0x3][UR17] ;  /* 0x00c00000110e77ac */ /* 0x000e2e0008000a00 */
[----:B------:R-:W-:-:S08]  /*0490*/  DFMA R20, R12, R20, R22 ;  /* 0x000000140c14722b */ /* 0x000fd00000000016 */
[----:B------:R-:W-:-:S08]  /*04a0*/  DADD R20, R20, 2 ;  /* 0x4000000014147429 */ /* 0x000fd00000000000 */
[----:B-1----:R-:W-:-:S08]  /*04b0*/  DMUL R22, R20, UR10 ;  /* 0x0000000a14167c28 */ /* 0x002fd00008000000 */
[C---:B--2---:R-:W-:Y:S02]  /*04c0*/  DFMA R24, R22.reuse, UR12, R24 ;  /* 0x0000000c16187c2b */ /* 0x044fe40008000018 */
[C---:B------:R-:W-:Y:S02]  /*04d0*/  DFMA R14, R22.reuse, UR12, R14 ;  /* 0x0000000c160e7c2b */ /* 0x040fe4000800000e */
[----:B------:R-:W-:Y:S02]  /*04e0*/  DFMA R16, R22, UR12, R16 ;  /* 0x0000000c16107c2b */ /* 0x000fe40008000010 */
[----:B------:R-:W-:Y:S01]  /*04f0*/  DADD R22, R20, UR20 ;  /* 0x0000001414167e29 */ /* 0x000fe20008000000 */
[----:B------:R-:W1:Y:S07]  /*0500*/  LDC.64 R20, c[0x3][R3] ;  /* 0x00c0000003147b82 */ /* 0x000e6e0000000a00 */
[----:B------:R-:W-:Y:S01]  /*0510*/  DMUL R22, R22, UR10 ;  /* 0x0000000a16167c28 */ /* 0x000fe20008000000 */
[----:B------:R-:W2:Y:S07]  /*0520*/  LDCU.64 UR10, c[0x3][UR16] ;  /* 0x00c00000100a77ac */ /* 0x000eae0008000a00 */
[----:B------:R-:W-:Y:S01]  /*0530*/  DFMA R18, R22, UR12, R18 ;  /* 0x0000000c16127c2b */ /* 0x000fe20008000012 */
[----:B------:R-:W3:Y:S01]  /*0540*/  LDCU.64 UR12, c[0x3][UR8] ;  /* 0x00c00000080c77ac */ /* 0x000ee20008000a00 */
[----:B0-----:R-:W-:-:S08]  /*0550*/  DMUL R22, R10, UR14 ;  /* 0x0000000e0a167c28 */ /* 0x001fd00008000000 */
[----:B-1----:R-:W-:Y:S02]  /*0560*/  DFMA R22, R8, R20, R22 ;  /* 0x000000140816722b */ /* 0x002fe40000000016 */
[----:B------:R-:W-:-:S08]  /*0570*/  DADD R20, -R20, 1 ;  /* 0x3ff0000014147429 */ /* 0x000fd00000000100 */
[----:B------:R-:W-:Y:S01]  /*0580*/  DADD R20, R20, -UR14 ;  /* 0x8000000e14147e29 */ /* 0x000fe20008000000 */
[----:B------:R-:W0:Y:S01]  /*0590*/  LDCU.64 UR14, c[0x3][UR17+0x8] ;  /* 0x00c00100110e77ac */ /* 0x000e220008000a00 */
[----:B------:R-:W-:-:S06]  /*05a0*/  UIADD3 UR17, UPT, UPT, UR17, 0x20, URZ ;  /* 0x0000002011117890 */ /* 0x000fcc000fffe0ff */
[----:B------:R-:W-:-:S08]  /*05b0*/  DFMA R20, R12, R20, R22 ;  /* 0x000000140c14722b */ /* 0x000fd00000000016 */
[----:B------:R-:W-:-:S08]  /*05c0*/  DADD R20, R20, 2 ;  /* 0x4000000014147429 */ /* 0x000fd00000000000 */
[----:B--2---:R-:W-:-:S08]  /*05d0*/  DMUL R22, R20, UR10 ;  /* 0x0000000a14167c28 */ /* 0x004fd00008000000 */
[C---:B---3--:R-:W-:Y:S02]  /*05e0*/  DFMA R24, R22.reuse, UR12, R24 ;  /* 0x0000000c16187c2b */ /* 0x048fe40008000018 */
[C---:B------:R-:W-:Y:S02]  /*05f0*/  DFMA R14, R22.reuse, UR12, R14 ;  /* 0x0000000c160e7c2b */ /* 0x040fe4000800000e */
[----:B------:R-:W-:Y:S02]  /*0600*/  DFMA R16, R22, UR12, R16 ;  /* 0x0000000c16107c2b */ /* 0x000fe40008000010 */
[----:B------:R-:W-:Y:S01]  /*0610*/  DADD R22, R20, UR20 ;  /* 0x0000001414167e29 */ /* 0x000fe20008000000 */
[----:B------:R1:W2:Y:S07]  /*0620*/  LDC.64 R20, c[0x3][R3+0x8] ;  /* 0x00c0020003147b82 */ /* 0x0002ae0000000a00 */
[----:B------:R-:W-:Y:S01]  /*0630*/  DMUL R22, R22, UR10 ;  /* 0x0000000a16167c28 */ /* 0x000fe20008000000 */
[----:B------:R-:W3:Y:S01]  /*0640*/  LDCU.64 UR10, c[0x3][UR16+0x8] ;  /* 0x00c00100100a77ac */ /* 0x000ee20008000a00 */
[----:B-1----:R-:W-:Y:S01]  /*0650*/  IADD3 R3, PT, PT, R3, 0x20, RZ ;  /* 0x0000002003037810 */ /* 0x002fe20007ffe0ff */
[----:B------:R-:W-:-:S05]  /*0660*/  UIADD3 UR16, UPT, UPT, UR16, 0x20, URZ ;  /* 0x0000002010107890 */ /* 0x000fca000fffe0ff */
[----:B------:R-:W-:Y:S01]  /*0670*/  DFMA R18, R22, UR12, R18 ;  /* 0x0000000c16127c2b */ /* 0x000fe20008000012 */
[----:B------:R-:W1:Y:S01]  /*0680*/  LDCU.64 UR12, c[0x3][UR8+0x8] ;  /* 0x00c00100080c77ac */ /* 0x000e620008000a00 */
[----:B0-----:R-:W-:Y:S01]  /*0690*/  DMUL R22, R10, UR14 ;  /* 0x0000000e0a167c28 */ /* 0x001fe20008000000 */
[----:B------:R-:W-:-:S07]  /*06a0*/  UIADD3 UR8, UPT, UPT, UR8, 0x20, URZ ;  /* 0x0000002008087890 */ /* 0x000fce000fffe0ff */
[----:B--2---:R-:W-:Y:S02]  /*06b0*/  DFMA R22, R8, R20, R22 ;  /* 0x000000140816722b */ /* 0x004fe40000000016 */
[----:B------:R-:W-:-:S08]  /*06c0*/  DADD R20, -R20, 1 ;  /* 0x3ff0000014147429 */ /* 0x000fd00000000100 */
[----:B------:R-:W-:-:S08]  /*06d0*/  DADD R20, R20, -UR14 ;  /* 0x8000000e14147e29 */ /* 0x000fd00008000000 */
[----:B------:R-:W-:-:S08]  /*06e0*/  DFMA R20, R12, R20, R22 ;  /* 0x000000140c14722b */ /* 0x000fd00000000016 */
[----:B------:R-:W-:-:S08]  /*06f0*/  DADD R20, R20, 2 ;  /* 0x4000000014147429 */ /* 0x000fd00000000000 */
[C---:B------:R-:W-:Y:S02]  /*0700*/  DADD R22, R20.reuse, UR20 ;  /* 0x0000001414167e29 */ /* 0x040fe40008000000 */
[----:B---3--:R-:W-:-:S06]  /*0710*/  DMUL R20, R20, UR10 ;  /* 0x0000000a14147c28 */ /* 0x008fcc0008000000 */
[----:B------:R-:W-:Y:S02]  /*0720*/  DMUL R22, R22, UR10 ;  /* 0x0000000a16167c28 */ /* 0x000fe40008000000 */
[C---:B-1----:R-:W-:Y:S02]  /*0730*/  DFMA R24, R20.reuse, UR12, R24 ;  /* 0x0000000c14187c2b */ /* 0x042fe40008000018 */
[C---:B------:R-:W-:Y:S02]  /*0740*/  DFMA R14, R20.reuse, UR12, R14 ;  /* 0x0000000c140e7c2b */ /* 0x040fe4000800000e */
[----:B------:R-:W-:Y:S02]  /*0750*/  DFMA R16, R20, UR12, R16 ;  /* 0x0000000c14107c2b */ /* 0x000fe40008000010 */
[----:B------:R-:W-:Y:S01]  /*0760*/  DFMA R22, R22, UR12, R18 ;  /* 0x0000000c16167c2b */ /* 0x000fe20008000012 */
[----:B------:R-:W-:Y:S10]  /*0770*/  BRA.U UP0, `(.L_x_57) ;  /* 0xfffffff900cc7547 */ /* 0x000ff4000b83ffff */
[----:B------:R-:W-:-:S12]  /*0780*/  ULOP3.LUT UR5, UR9, 0x7ffffffc, URZ, 0xc0, !UPT ;  /* 0x7ffffffc09057892 */ /* 0x000fd8000f8ec0ff */
.L_x_56:
[----:B------:R-:W-:-:S09]  /*0790*/  ULOP3.LUT UP0, UR10, UR9, 0x3, URZ, 0xc0, !UPT ;  /* 0x00000003090a7892 */ /* 0x000fd2000f80c0ff */
[----:B------:R-:W-:Y:S05]  /*07a0*/  BRA.U !UP0, `(.L_x_58) ;  /* 0x0000000508507547 */ /* 0x000fea000b800000 */
[----:B------:R-:W-:Y:S02]  /*07b0*/  UISETP.NE.AND UP0, UPT, UR10, 0x1, UPT ;  /* 0x000000010a00788c */ /* 0x000fe4000bf05270 */
[----:B------:R-:W-:-:S04]  /*07c0*/  ULOP3.LUT UR8, UR9, 0x1, URZ, 0xc0, !UPT ;  /* 0x0000000109087892 */ /* 0x000fc8000f8ec0ff */
[----:B------:R-:W-:-:S03]  /*07d0*/  UISETP.NE.U32.AND UP1, UPT, UR8, 0x1, UPT ;  /* 0x000000010800788c */ /* 0x000fc6000bf25070 */
[----:B------:R-:W-:Y:S08]  /*07e0*/  BRA.U !UP0, `(.L_x_59) ;  /* 0x0000000108d07547 */ /* 0x000ff0000b800000 */
[----:B------:R-:W-:Y:S02]  /*07f0*/  USHF.L.U32 UR16, UR5, 0x3, URZ ;  /* 0x0000000305107899 */ /* 0x000fe400080006ff */
[----:B------:R-:W-:Y:S02]  /*0800*/  UIADD3 UR12, UPT, UPT, UR7, UR5, URZ ;  /* 0x00000005070c7290 */ /* 0x000fe4000fffe0ff */
[----:B------:R-:W-:Y:S02]  /*0810*/  UIADD3 UR8, UPT, UPT, UR16, 0x10000, URZ ;  /* 0x0001000010087890 */ /* 0x000fe4000fffe0ff */
[----:B------:R-:W-:Y:S02]  /*0820*/  UIADD3 UR10, UPT, UPT, UR16, 0x10000, URZ ;  /* 0x00010000100a7890 */ /* 0x000fe4000fffe0ff */
[----:B------:R-:W-:Y:S02]  /*0830*/  UIADD3 UR13, UPT, UPT, UR16, 0x10000, URZ ;  /* 0x00010000100d7890 */ /* 0x000fe4000fffe0ff */
[----:B------:R-:W-:Y:S01]  /*0840*/  UIADD3 UR14, UPT, UPT, UR16, 0x10000, URZ ;  /* 0x00010000100e7890 */ /* 0x000fe2000fffe0ff */
[----:B------:R-:W-:-:S05]  /*0850*/  UMOV UR17, 0x40040000 ;  /* 0x4004000000117882 */ /* 0x000fca0000000000 */
[----:B------:R-:W0:Y:S02]  /*0860*/  LDCU.64 UR8, c[0x3][UR8+-0x1680] ;  /* 0x00fd3000080877ac */ /* 0x000e240008000a00 */
[----:B------:R-:W1:Y:S04]  /*0870*/  LDCU.64 UR10, c[0x3][UR10+-0x1580] ;  /* 0x00fd50000a0a77ac */ /* 0x000e680008000a00 */
[----:B------:R-:W2:Y:S01]  /*0880*/  LDCU.64 UR14, c[0x3][UR14+-0x1578] ;  /* 0x00fd51000e0e77ac */ /* 0x000ea20008000a00 */
[----:B0-----:R-:W-:Y:S02]  /*0890*/  MOV R20, UR8 ;  /* 0x0000000800147c02 */ /* 0x001fe40008000f00 */
[----:B------:R-:W-:Y:S01]  /*08a0*/  MOV R21, UR9 ;  /* 0x0000000900157c02 */ /* 0x000fe20008000f00 */
[----:B-1---5:R-:W-:-:S05]  /*08b0*/  DMUL R18, R10, UR10 ;  /* 0x0000000a0a127c28 */ /* 0x022fca0008000000 */
[----:B------:R-:W-:-:S03]  /*08c0*/  DADD R20, -R20, 1 ;  /* 0x3ff0000014147429 */ /* 0x000fc60000000100 */
[----:B------:R-:W-:Y:S01]  /*08d0*/  DFMA R18, R8, UR8, R18 ;  /* 0x0000000808127c2b */ /* 0x000fe20008000012 */
[----:B------:R-:W0:Y:S04]  /*08e0*/  LDCU.64 UR8, c[0x3][UR13+-0x1800] ;  /* 0x00fd00000d0877ac */ /* 0x000e280008000a00 */
[----:B------:R-:W-:Y:S01]  /*08f0*/  DADD R20, R20, -UR10 ;  /* 0x8000000a14147e29 */ /* 0x000fe20008000000 */
[----:B------:R-:W-:Y:S02]  /*0900*/  USHF.L.U32 UR10, UR12, 0x3, URZ ;  /* 0x000000030c0a7899 */ /* 0x000fe400080006ff */
[----:B------:R-:W-:-:S05]  /*0910*/  UIADD3 UR12, UPT, UPT, UR16, 0x10000, URZ ;  /* 0x00010000100c7890 */ /* 0x000fca000fffe0ff */
[----:B------:R-:W-:-:S05]  /*0920*/  DFMA R18, R12, R20, R18 ;  /* 0x000000140c12722b */ /* 0x000fca0000000012 */
[----:B------:R-:W1:Y:S03]  /*0930*/  LDCU.64 UR10, c[0x3][UR10] ;  /* 0x00c000000a0a77ac */ /* 0x000e660008000a00 */
[----:B------:R-:W-:Y:S01]  /*0940*/  DADD R18, R18, 2 ;  /* 0x4000000012127429 */ /* 0x000fe20000000000 */
[----:B------:R-:W3:Y:S07]  /*0950*/  LDCU.64 UR12, c[0x3][UR12+-0x1678] ;  /* 0x00fd31000c0c77ac */ /* 0x000eee0008000a00 */
[----:B0-----:R-:W-:-:S08]  /*0960*/  DMUL R20, R18, UR8 ;  /* 0x0000000812147c28 */ /* 0x001fd00008000000 */
[C---:B-1----:R-:W-:Y:S02]  /*0970*/  DFMA R26, R20.reuse, UR10, R24 ;  /* 0x0000000a141a7c2b */ /* 0x042fe40008000018 */
[C---:B------:R-:W-:Y:S01]  /*0980*/  DFMA R14, R20.reuse, UR10, R14 ;  /* 0x0000000a140e7c2b */ /* 0x040fe2000800000e */
[----:B---3--:R-:W-:Y:S01]  /*0990*/  MOV R24, UR12 ;  /* 0x0000000c00187c02 */ /* 0x008fe20008000f00 */
[----:B------:R-:W-:Y:S01]  /*09a0*/  DFMA R16, R20, UR10, R16 ;  /* 0x0000000a14107c2b */ /* 0x000fe20008000010 */
[----:B------:R-:W-:Y:S01]  /*09b0*/  MOV R25, UR13 ;  /* 0x0000000d00197c02 */ /* 0x000fe20008000f00 */
[----:B--2---:R-:W-:-:S05]  /*09c0*/  DMUL R20, R10, UR14 ;  /* 0x0000000e0a147c28 */ /* 0x004fca0008000000 */
[----:B------:R-:W-:-:S03]  /*09d0*/  DADD R24, -R24, 1 ;  /* 0x3ff0000018187429 */ /* 0x000fc60000000100 */
[----:B------:R-:W-:Y:S01]  /*09e0*/  DFMA R20, R8, UR12, R20 ;  /* 0x0000000c08147c2b */ /* 0x000fe20008000014 */
[----:B------:R-:W-:-:S03]  /*09f0*/  UIADD3 UR12, UPT, UPT, UR16, 0x10000, URZ ;  /* 0x00010000100c7890 */ /* 0x000fc6000fffe0ff */
[----:B------:R-:W-:Y:S01]  /*0a00*/  UMOV UR16, 0x1 ;  /* 0x0000000100107882 */ /* 0x000fe20000000000 */
[----:B------:R-:W-:Y:S01]  /*0a10*/  DADD R24, R24, -UR14 ;  /* 0x8000000e18187e29 */ /* 0x000fe20008000000 */
[----:B------:R-:W-:Y:S01]  /*0a20*/  UIADD3 UR14, UPT, UPT, UR7, UR5, URZ ;  /* 0x00000005070e7290 */ /* 0x000fe2000fffe0ff */
[----:B------:R-:W-:Y:S01]  /*0a30*/  DADD R18, R18, UR16 ;  /* 0x0000001012127e29 */ /* 0x000fe20008000000 */
[----:B------:R-:W-:Y:S02]  /*0a40*/  UIADD3 UR5, UPT, UPT, UR5, 0x2, URZ ;  /* 0x0000000205057890 */ /* 0x000fe4000fffe0ff */
[----:B------:R-:W-:-:S03]  /*0a50*/  USHF.L.U32 UR14, UR14, 0x3, URZ ;  /* 0x000000030e0e7899 */ /* 0x000fc600080006ff */
[----:B------:R-:W-:Y:S01]  /*0a60*/  DFMA R20, R12, R24, R20 ;  /* 0x000000180c14722b */ /* 0x000fe20000000014 */
[----:B------:R-:W0:Y:S01]  /*0a70*/  LDCU.64 UR12, c[0x3][UR12+-0x17f8] ;  /* 0x00fd01000c0c77ac */ /* 0x000e220008000a00 */
[----:B------:R-:W-:-:S06]  /*0a80*/  DMUL R18, R18, UR8 ;  /* 0x0000000812127c28 */ /* 0x000fcc0008000000 */
[----:B------:R-:W-:Y:S01]  /*0a90*/  DADD R20, R20, 2 ;  /* 0x4000000014147429 */ /* 0x000fe20000000000 */
[----:B------:R-:W1:Y:S01]  /*0aa0*/  LDCU.64 UR8, c[0x3][UR14+0x8] ;  /* 0x00c001000e0877ac */ /* 0x000e620008000a00 */
[----:B------:R-:W-:-:S06]  /*0ab0*/  DFMA R18, R18, UR10, R22 ;  /* 0x0000000a12127c2b */ /* 0x000fcc0008000016 */
[C---:B------:R-:W-:Y:S02]  /*0ac0*/  DADD R22, R20.reuse, UR16 ;  /* 0x0000001014167e29 */ /* 0x040fe40008000000 */
[----:B0-----:R-:W-:-:S06]  /*0ad0*/  DMUL R20, R20, UR12 ;  /* 0x0000000c14147c28 */ /* 0x001fcc0008000000 */
[----:B------:R-:W-:Y:S02]  /*0ae0*/  DMUL R22, R22, UR12 ;  /* 0x0000000c16167c28 */ /* 0x000fe40008000000 */
[C---:B-1----:R-:W-:Y:S02]  /*0af0*/  DFMA R24, R20.reuse, UR8, R26 ;  /* 0x0000000814187c2b */ /* 0x042fe4000800001a */
[C---:B------:R-:W-:Y:S02]  /*0b00*/  DFMA R14, R20.reuse, UR8, R14 ;  /* 0x00000008140e7c2b */ /* 0x040fe4000800000e */
[----:B------:R-:W-:Y:S02]  /*0b10*/  DFMA R16, R20, UR8, R16 ;  /* 0x0000000814107c2b */ /* 0x000fe40008000010 */
[----:B------:R-:W-:-:S11]  /*0b20*/  DFMA R22, R22, UR8, R18 ;  /* 0x0000000816167c2b */ /* 0x000fd60008000012 */
.L_x_59:
[----:B------:R-:W-:Y:S05]  /*0b30*/  BRA.U UP1, `(.L_x_58) ;  /* 0x00000001016c7547 */ /* 0x000fea000b800000 */
[----:B------:R-:W-:Y:S02]  /*0b40*/  USHF.L.U32 UR12, UR5, 0x3, URZ ;  /* 0x00000003050c7899 */ /* 0x000fe400080006ff */
[----:B------:R-:W-:Y:S02]  /*0b50*/  UIADD3 UR5, UPT, UPT, UR7, UR5, URZ ;  /* 0x0000000507057290 */ /* 0x000fe4000fffe0ff */
[----:B------:R-:W-:Y:S02]  /*0b60*/  UIADD3 UR8, UPT, UPT, UR12, 0x10000, URZ ;  /* 0x000100000c087890 */ /* 0x000fe4000fffe0ff */
[----:B------:R-:W-:Y:S02]  /*0b70*/  UIADD3 UR10, UPT, UPT, UR12, 0x10000, URZ ;  /* 0x000100000c0a7890 */ /* 0x000fe4000fffe0ff */
[----:B------:R-:W-:Y:S01]  /*0b80*/  USHF.L.U32 UR5, UR5, 0x3, URZ ;  /* 0x0000000305057899 */ /* 0x000fe200080006ff */
[----:B------:R-:W-:-:S07]  /*0b90*/  UMOV UR13, 0x40040000 ;  /* 0x40040000000d7882 */ /* 0x000fce0000000000 */
[----:B------:R-:W0:Y:S02]  /*0ba0*/  LDCU.64 UR8, c[0x3][UR8+-0x1680] ;  /* 0x00fd3000080877ac */ /* 0x000e240008000a00 */
[----:B------:R-:W1:Y:S01]  /*0bb0*/  LDCU.64 UR10, c[0x3][UR10+-0x1580] ;  /* 0x00fd50000a0a77ac */ /* 0x000e620008000a00 */
[----:B0-----:R-:W-:Y:S02]  /*0bc0*/  MOV R18, UR8 ;  /* 0x0000000800127c02 */ /* 0x001fe40008000f00 */
[----:B------:R-:W-:Y:S01]  /*0bd0*/  MOV R19, UR9 ;  /* 0x0000000900137c02 */ /* 0x000fe20008000f00 */
[----:B-1---5:R-:W-:-:S05]  /*0be0*/  DMUL R10, R10, UR10 ;  /* 0x0000000a0a0a7c28 */ /* 0x022fca0008000000 */
[----:B------:R-:W-:-:S03]  /*0bf0*/  DADD R18, -R18, 1 ;  /* 0x3ff0000012127429 */ /* 0x000fc60000000100 */
[----:B------:R-:W-:Y:S01]  /*0c00*/  DFMA R10, R8, UR8, R10 ;  /* 0x00000008080a7c2b */ /* 0x000fe2000800000a */
[----:B------:R-:W-:-:S04]  /*0c10*/  UIADD3 UR8, UPT, UPT, UR12, 0x10000, URZ ;  /* 0x000100000c087890 */ /* 0x000fc8000fffe0ff */
[----:B------:R-:W-:Y:S01]  /*0c20*/  DADD R18, R18, -UR10 ;  /* 0x8000000a12127e29 */ /* 0x000fe20008000000 */
[----:B------:R-:W0:Y:S01]  /*0c30*/  LDCU.64 UR10, c[0x3][UR5] ;  /* 0x00c00000050a77ac */ /* 0x000e220008000a00 */
[----:B------:R-:W-:-:S06]  /*0c40*/  UMOV UR12, 0x1 ;  /* 0x00000001000c7882 */ /* 0x000fcc0000000000 */
[----:B------:R-:W-:Y:S01]  /*0c50*/  DFMA R10, R12, R18, R10 ;  /* 0x000000120c0a722b */ /* 0x000fe2000000000a */
[----:B------:R-:W1:Y:S07]  /*0c60*/  LDCU.64 UR8, c[0x3][UR8+-0x1800] ;  /* 0x00fd0000080877ac */ /* 0x000e6e0008000a00 */
[----:B------:R-:W-:-:S08]  /*0c70*/  DADD R10, R10, 2 ;  /* 0x400000000a0a7429 */ /* 0x000fd00000000000 */
[C---:B------:R-:W-:Y:S02]  /*0c80*/  DADD R8, R10.reuse, UR12 ;  /* 0x0000000c0a087e29 */ /* 0x040fe40008000000 */
[----:B-1----:R-:W-:-:S06]  /*0c90*/  DMUL R10, R10, UR8 ;  /* 0x000000080a0a7c28 */ /* 0x002fcc0008000000 */
[----:B------:R-:W-:Y:S02]  /*0ca0*/  DMUL R8, R8, UR8 ;  /* 0x0000000808087c28 */ /* 0x000fe40008000000 */
[C---:B0-----:R-:W-:Y:S02]  /*0cb0*/  DFMA R24, R10.reuse, UR10, R24 ;  /* 0x0000000a0a187c2b */ /* 0x041fe40008000018 */
[C---:B------:R-:W-:Y:S02]  /*0cc0*/  DFMA R14, R10.reuse, UR10, R14 ;  /* 0x0000000a0a0e7c2b */ /* 0x040fe4000800000e */
[----:B------:R-:W-:Y:S02]  /*0cd0*/  DFMA R16, R10, UR10, R16 ;  /* 0x0000000a0a107c2b */ /* 0x000fe40008000010 */
[----:B------:R-:W-:-:S11]  /*0ce0*/  DFMA R22, R8, UR10, R22 ;  /* 0x0000000a08167c2b */ /* 0x000fd60008000016 */
.L_x_58:
[----:B------:R-:W0:Y:S08]  /*0cf0*/  LDC R3, c[0x0][0x3c8] ;  /* 0x0000f200ff037b82 */ /* 0x000e300000000800 */
[----:B-----5:R-:W1:Y:S01]  /*0d00*/  LDC.64 R8, c[0x0][0x380] ;  /* 0x0000e000ff087b82 */ /* 0x020e620000000a00 */
[----:B0-----:R-:W-:Y:S01]  /*0d10*/  IMAD R3, R3, UR4, R0 ;  /* 0x0000000403037c24 */ /* 0x001fe2000f8e0200 */
[----:B------:R-:W-:-:S03]  /*0d20*/  UIADD3 UR4, UPT, UPT, UR4, 0x1, URZ ;  /* 0x0000000104047890 */ /* 0x000fc6000fffe0ff */
[----:B-1----:R-:W-:-:S03]  /*0d30*/  IMAD.WIDE R8, R3, 0x8, R8 ;  /* 0x0000000803087825 */ /* 0x002fc600078e0208 */
[----:B------:R-:W0:Y:S02]  /*0d40*/  LDC R3, c[0x0][0x3c4] ;  /* 0x0000f100ff037b82 */ /* 0x000e240000000800 */
[----:B------:R1:W-:Y:S01]  /*0d50*/  STG.E.64 desc[UR18][R8.64], R24 ;  /* 0x0000001808007986 */ /* 0x0003e2000c101b12 */
[----:B------:R-:W-:-:S05]  /*0d60*/  IMAD.WIDE R10, R2, 0x8, R8 ;  /* 0x00000008020a7825 */ /* 0x000fca00078e0208 */
[----:B------:R1:W-:Y:S01]  /*0d70*/  STG.E.64 desc[UR18][R10.64], R14 ;  /* 0x0000000e0a007986 */ /* 0x0003e2000c101b12 */
[----:B------:R-:W-:-:S05]  /*0d80*/  IMAD.WIDE R12, R2, 0x8, R10 ;  /* 0x00000008020c7825 */ /* 0x000fca00078e020a */
[----:B------:R1:W-:Y:S01]  /*0d90*/  STG.E.64 desc[UR18][R12.64], R16 ;  /* 0x000000100c007986 */ /* 0x0003e2000c101b12 */
[----:B------:R-:W-:-:S05]  /*0da0*/  IMAD.WIDE R18, R2, 0x8, R12 ;  /* 0x0000000802127825 */ /* 0x000fca00078e020c */
[----:B------:R1:W-:Y:S01]  /*0db0*/  STG.E.64 desc[UR18][R18.64], R22 ;  /* 0x0000001612007986 */ /* 0x0003e2000c101b12 */
[----:B0-----:R-:W-:-:S13]  /*0dc0*/  ISETP.NE.AND P0, PT, R3, UR4, PT ;  /* 0x0000000403007c0c */ /* 0x001fda000bf05270 */
[----:B-1----:R-:W-:Y:S05]  /*0dd0*/  @!P0 EXIT ;  /* 0x000000000000894d */ /* 0x002fea0003800000 */
[----:B------:R-:W-:Y:S05]  /*0de0*/  BRA `(.L_x_60) ;  /* 0xfffffff000dc7947 */ /* 0x000fea000383ffff */
.L_x_55:
[C---:B------:R-:W-:Y:S02]  /*0df0*/  ISETP.GE.U32.AND P1, PT, R3.reuse, 0x4, PT ;  /* 0x000000040300780c */ /* 0x040fe40003f26070 */
[----:B------:R-:W-:Y:S02]  /*0e00*/  LOP3.LUT R4, R3, 0x3, RZ, 0xc0, !PT ;  /* 0x0000000303047812 */ /* 0x000fe400078ec0ff */
[----:B------:R-:W-:Y:S02]  /*0e10*/  MOV R28, RZ ;  /* 0x000000ff001c7202 */ /* 0x000fe40000000f00 */
[----:B------:R-:W-:-:S07]  /*0e20*/  ISETP.NE.AND P0, PT, R4, RZ, PT ;  /* 0x000000ff0400720c */ /* 0x000fce0003f05270 */
[----:B------:R-:W-:Y:S06]  /*0e30*/  @!P1 BRA `(.L_x_61) ;  /* 0x00000000009c9947 */ /* 0x000fec0003800000 */
[----:B------:R-:W0:Y:S01]  /*0e40*/  LDC.64 R6, c[0x0][0x380] ;  /* 0x0000e000ff067b82 */ /* 0x000e220000000a00 */
[----:B------:R-:W-:Y:S01]  /*0e50*/  LOP3.LUT R28, R3, 0x7ffffffc, RZ, 0xc0, !PT ;  /* 0x7ffffffc031c7812 */ /* 0x000fe200078ec0ff */
[----:B------:R-:W-:-:S06]  /*0e60*/  UMOV UR4, URZ ;  /* 0x000000ff00047c82 */ /* 0x000fcc0008000000 */
.L_x_62:
[----:B---3--:R-:W-:Y:S01]  /*0e70*/  IMAD R27, R5, UR4, R0 ;  /* 0x00000004051b7c24 */ /* 0x008fe2000f8e0200 */
[----:B------:R-:W-:-:S03]  /*0e80*/  UIADD3 UR4, UPT, UPT, UR4, 0x4, URZ ;  /* 0x0000000404047890 */ /* 0x000fc6000fffe0ff */
[----:B0-----:R-:W-:-:S03]  /*0e90*/  IMAD.WIDE R26, R27, 0x8, R6 ;  /* 0x000000081b1a7825 */ /* 0x001fc600078e0206 */
[----:B------:R-:W-:Y:S02]  /*0ea0*/  ISETP.NE.AND P1, PT, R28, UR4, PT ;  /* 0x000000041c007c0c */ /* 0x000fe4000bf25270 */
[----:B------:R-:W-:Y:S01]  /*0eb0*/  STG.E.64 desc[UR18][R26.64], RZ ;  /* 0x000000ff1a007986 */ /* 0x000fe2000c101b12 */
[----:B------:R-:W-:-:S04]  /*0ec0*/  IMAD.WIDE R16, R5, 0x8, R26 ;  /* 0x0000000805107825 */ /* 0x000fc800078e021a */
[----:B------:R-:W-:-:S04]  /*0ed0*/  IMAD.WIDE R12, R2, 0x8, R26 ;  /* 0x00000008020c7825 */ /* 0x000fc800078e021a */
[----:B------:R-:W-:Y:S01]  /*0ee0*/  IMAD.WIDE R8, R5, 0x8, R16 ;  /* 0x0000000805087825 */ /* 0x000fe200078e0210 */
[----:B------:R0:W-:Y:S03]  /*0ef0*/  STG.E.64 desc[UR18][R12.64], RZ ;  /* 0x000000ff0c007986 */ /* 0x0001e6000c101b12 */
[----:B------:R-:W-:-:S04]  /*0f00*/  IMAD.WIDE R22, R2, 0x8, R12 ;  /* 0x0000000802167825 */ /* 0x000fc800078e020c */
[----:B------:R-:W-:Y:S01]  /*0f10*/  IMAD.WIDE R18, R2, 0x8, R16 ;  /* 0x0000000802127825 */ /* 0x000fe200078e0210 */
[----:B------:R-:W-:Y:S03]  /*0f20*/  STG.E.64 desc[UR18][R22.64], RZ ;  /* 0x000000ff16007986 */ /* 0x000fe6000c101b12 */
[----:B------:R-:W-:-:S04]  /*0f30*/  IMAD.WIDE R10, R5, 0x8, R8 ;  /* 0x00000008050a7825 */ /* 0x000fc800078e0208 */
[----:B------:R-:W-:-:S04]  /*0f40*/  IMAD.WIDE R20, R2, 0x8, R22 ;  /* 0x0000000802147825 */ /* 0x000fc800078e0216 */
[C---:B0-----:R-:W-:Y:S01]  /*0f50*/  IMAD.WIDE R12, R2.reuse, 0x8, R8 ;  /* 0x00000008020c7825 */ /* 0x041fe200078e0208 */
[----:B------:R0:W-:Y:S03]  /*0f60*/  STG.E.64 desc[UR18][R20.64], RZ ;  /* 0x000000ff14007986 */ /* 0x0001e6000c101b12 */
[C---:B------:R-:W-:Y:S01]  /*0f70*/  IMAD.WIDE R24, R2.reuse, 0x8, R18 ;  /* 0x0000000802187825 */ /* 0x040fe200078e0212 */
[----:B------:R1:W-:Y:S03]  /*0f80*/  STG.E.64 desc[UR18][R16.64], RZ ;  /* 0x000000ff10007986 */ /* 0x0003e6000c101b12 */
[C---:B------:R-:W-:Y:S01]  /*0f90*/  IMAD.WIDE R14, R2.reuse, 0x8, R10 ;  /* 0x00000008020e7825 */ /* 0x040fe200078e020a */
[----:B------:R2:W-:Y:S04]  /*0fa0*/  STG.E.64 desc[UR18][R18.64], RZ ;  /* 0x000000ff12007986 */ /* 0x0005e8000c101b12 */
[----:B------:R3:W-:Y:S01]  /*0fb0*/  STG.E.64 desc[UR18][R24.64], RZ ;  /* 0x000000ff18007986 */ /* 0x0007e2000c101b12 */
[----:B0-----:R-:W-:-:S04]  /*0fc0*/  IMAD.WIDE R20, R2, 0x8, R14 ;  /* 0x0000000802147825 */ /* 0x001fc800078e020e */
[----:B-1----:R-:W-:-:S04]  /*0fd0*/  IMAD.WIDE R16, R2, 0x8, R12 ;  /* 0x0000000802107825 */ /* 0x002fc800078e020c */
[----:B--2---:R-:W-:-:S04]  /*0fe0*/  IMAD.WIDE R18, R2, 0x8, R24 ;  /* 0x0000000802127825 */ /* 0x004fc800078e0218 */
[C---:B------:R-:W-:Y:S01]  /*0ff0*/  IMAD.WIDE R22, R2.reuse, 0x8, R16 ;  /* 0x0000000802167825 */ /* 0x040fe200078e0210 */
[----:B------:R3:W-:Y:S03]  /*1000*/  STG.E.64 desc[UR18][R18.64], RZ ;  /* 0x000000ff12007986 */ /* 0x0007e6000c101b12 */
[----:B------:R-:W-:Y:S01]  /*1010*/  IMAD.WIDE R26, R2, 0x8, R20 ;  /* 0x00000008021a7825 */ /* 0x000fe200078e0214 */
[----:B------:R3:W-:Y:S04]  /*1020*/  STG.E.64 desc[UR18][R8.64], RZ ;  /* 0x000000ff08007986 */ /* 0x0007e8000c101b12 */
[----:B------:R3:W-:Y:S04]  /*1030*/  STG.E.64 desc[UR18][R12.64], RZ ;  /* 0x000000ff0c007986 */ /* 0x0007e8000c101b12 */
[----:B------:R3:W-:Y:S04]  /*1040*/  STG.E.64 desc[UR18][R16.64], RZ ;  /* 0x000000ff10007986 */ /* 0x0007e8000c101b12 */
[----:B------:R3:W-:Y:S04]  /*1050*/  STG.E.64 desc[UR18][R22.64], RZ ;  /* 0x000000ff16007986 */ /* 0x0007e8000c101b12 */
[----:B------:R3:W-:Y:S04]  /*1060*/  STG.E.64 desc[UR18][R10.64], RZ ;  /* 0x000000ff0a007986 */ /* 0x0007e8000c101b12 */
[----:B------:R3:W-:Y:S04]  /*1070*/  STG.E.64 desc[UR18][R14.64], RZ ;  /* 0x000000ff0e007986 */ /* 0x0007e8000c101b12 */
[----:B------:R3:W-:Y:S04]  /*1080*/  STG.E.64 desc[UR18][R20.64], RZ ;  /* 0x000000ff14007986 */ /* 0x0007e8000c101b12 */
[----:B------:R3:W-:Y:S01]  /*1090*/  STG.E.64 desc[UR18][R26.64], RZ ;  /* 0x000000ff1a007986 */ /* 0x0007e2000c101b12 */
[----:B------:R-:W-:Y:S05]  /*10a0*/  @P1 BRA `(.L_x_62) ;  /* 0xfffffffc00701947 */ /* 0x000fea000383ffff */
.L_x_61:
[----:B------:R-:W-:Y:S05]  /*10b0*/  @!P0 EXIT ;  /* 0x000000000000894d */ /* 0x000fea0003800000 */
[----:B------:R-:W-:Y:S02]  /*10c0*/  ISETP.NE.AND P0, PT, R4, 0x1, PT ;  /* 0x000000010400780c */ /* 0x000fe40003f05270 */
[----:B------:R-:W-:-:S04]  /*10d0*/  LOP3.LUT R3, R3, 0x1, RZ, 0xc0, !PT ;  /* 0x0000000103037812 */ /* 0x000fc800078ec0ff */
[----:B------:R-:W-:-:S07]  /*10e0*/  ISETP.NE.U32.AND P1, PT, R3, 0x1, PT ;  /* 0x000000010300780c */ /* 0x000fce0003f25070 */
[----:B------:R-:W-:Y:S06]  /*10f0*/  @!P0 BRA `(.L_x_63) ;  /* 0x00000000004c8947 */ /* 0x000fec0003800000 */
[----:B------:R-:W0:Y:S01]  /*1100*/  LDC.64 R6, c[0x0][0x380] ;  /* 0x0000e000ff067b82 */ /* 0x000e220000000a00 */
[C---:B------:R-:W-:Y:S01]  /*1110*/  IMAD R3, R28.reuse, R5, R0 ;  /* 0x000000051c037224 */ /* 0x040fe200078e0200 */
[----:B------:R-:W-:-:S03]  /*1120*/  IADD3 R28, PT, PT, R28, 0x2, RZ ;  /* 0x000000021c1c7810 */ /* 0x000fc60007ffe0ff */
[----:B0-----:R-:W-:-:S05]  /*1130*/  IMAD.WIDE R6, R3, 0x8, R6 ;  /* 0x0000000803067825 */ /* 0x001fca00078e0206 */
[----:B------:R0:W-:Y:S01]  /*1140*/  STG.E.64 desc[UR18][R6.64], RZ ;  /* 0x000000ff06007986 */ /* 0x0001e2000c101b12 */
[----:B---3--:R-:W-:-:S04]  /*1150*/  IMAD.WIDE R14, R5, 0x8, R6 ;  /* 0x00000008050e7825 */ /* 0x008fc800078e0206 */
[----:B------:R-:W-:-:S04]  /*1160*/  IMAD.WIDE R8, R2, 0x8, R6 ;  /* 0x0000000802087825 */ /* 0x000fc800078e0206 */
[C---:B------:R-:W-:Y:S01]  /*1170*/  IMAD.WIDE R16, R2.reuse, 0x8, R14 ;  /* 0x0000000802107825 */ /* 0x040fe200078e020e */
[----:B------:R0:W-:Y:S03]  /*1180*/  STG.E.64 desc[UR18][R8.64], RZ ;  /* 0x000000ff08007986 */ /* 0x0001e6000c101b12 */
[----:B------:R-:W-:-:S04]  /*1190*/  IMAD.WIDE R10, R2, 0x8, R8 ;  /* 0x00000008020a7825 */ /* 0x000fc800078e0208 */
[C---:B------:R-:W-:Y:S01]  /*11a0*/  IMAD.WIDE R18, R2.reuse, 0x8, R16 ;  /* 0x0000000802127825 */ /* 0x040fe200078e0210 */
[----:B------:R0:W-:Y:S03]  /*11b0*/  STG.E.64 desc[UR18][R10.64], RZ ;  /* 0x000000ff0a007986 */ /* 0x0001e6000c101b12 */
[----:B------:R-:W-:-:S04]  /*11c0*/  IMAD.WIDE R12, R2, 0x8, R10 ;  /* 0x00000008020c7825 */ /* 0x000fc800078e020a */
[----:B------:R-:W-:Y:S01]  /*11d0*/  IMAD.WIDE R20, R2, 0x8, R18 ;  /* 0x0000000802147825 */ /* 0x000fe200078e0212 */
[----:B------:R0:W-:Y:S04]  /*11e0*/  STG.E.64 desc[UR18][R12.64], RZ ;  /* 0x000000ff0c007986 */ /* 0x0001e8000c101b12 */
[----:B------:R0:W-:Y:S04]  /*11f0*/  STG.E.64 desc[UR18][R14.64], RZ ;  /* 0x000000ff0e007986 */ /* 0x0001e8000c101b12 */
[----:B------:R0:W-:Y:S04]  /*1200*/  STG.E.64 desc[UR18][R16.64], RZ ;  /* 0x000000ff10007986 */ /* 0x0001e8000c101b12 */
[----:B------:R0:W-:Y:S04]  /*1210*/  STG.E.64 desc[UR18][R18.64], RZ ;  /* 0x000000ff12007986 */ /* 0x0001e8000c101b12 */
[----:B------:R0:W-:Y:S02]  /*1220*/  STG.E.64 desc[UR18][R20.64], RZ ;  /* 0x000000ff14007986 */ /* 0x0001e4000c101b12 */
.L_x_63:
[----:B------:R-:W-:Y:S05]  /*1230*/  @P1 EXIT ;  /* 0x000000000000194d */ /* 0x000fea0003800000 */
[----:B0-----:R-:W0:Y:S01]  /*1240*/  LDC.64 R6, c[0x0][0x380] ;  /* 0x0000e000ff067b82 */ /* 0x001e220000000a00 */
[----:B------:R-:W-:-:S04]  /*1250*/  IMAD R5, R28, R5, R0 ;  /* 0x000000051c057224 */ /* 0x000fc800078e0200 */
[----:B0-----:R-:W-:-:S05]  /*1260*/  IMAD.WIDE R4, R5, 0x8, R6 ;  /* 0x0000000805047825 */ /* 0x001fca00078e0206 */
[----:B------:R-:W-:Y:S01]  /*1270*/  STG.E.64 desc[UR18][R4.64], RZ ;  /* 0x000000ff04007986 */ /* 0x000fe2000c101b12 */
[----:B------:R-:W-:-:S05]  /*1280*/  IMAD.WIDE R6, R2, 0x8, R4 ;  /* 0x0000000802067825 */ /* 0x000fca00078e0204 */
[----:B------:R-:W-:Y:S01]  /*1290*/  STG.E.64 desc[UR18][R6.64], RZ ;  /* 0x000000ff06007986 */ /* 0x000fe2000c101b12 */
[----:B---3--:R-:W-:-:S05]  /*12a0*/  IMAD.WIDE R8, R2, 0x8, R6 ;  /* 0x0000000802087825 */ /* 0x008fca00078e0206 */
[----:B------:R-:W-:Y:S01]  /*12b0*/  STG.E.64 desc[UR18][R8.64], RZ ;  /* 0x000000ff08007986 */ /* 0x000fe2000c101b12 */
[----:B------:R-:W-:-:S05]  /*12c0*/  IMAD.WIDE R2, R2, 0x8, R8 ;  /* 0x0000000802027825 */ /* 0x000fca00078e0208 */
[----:B------:R-:W-:Y:S01]  /*12d0*/  STG.E.64 desc[UR18][R2.64], RZ ;  /* 0x000000ff02007986 */ /* 0x000fe2000c101b12 */
[----:B------:R-:W-:Y:S05]  /*12e0*/  EXIT ;  /* 0x000000000000794d */ /* 0x000fea0003800000 */
.L_x_64:
        /* <DEDUP_REMOVED lines=9> */
.L_x_76:


//--------------------- .nv.shared.reserved.0     --------------------------
	.section	.nv.shared.reserved.0,"aw",@nobits
	.weak		__nv_reservedSMEM_offset_0_alias
	.size		__nv_reservedSMEM_offset_0_alias, 0, 64
	.other		__nv_reservedSMEM_offset_0_alias,@"STO_CUDA_RESERVED_SHARED STV_DEFAULT"
__nv_reservedSMEM_offset_0_alias:
	.zero		0
	.zero		64


//--------------------- .nv.shared._Z12min_jacobianPdS_i --------------------------
	.section	.nv.shared._Z12min_jacobianPdS_i,"aw",@nobits
	.sectionflags	@""
	.align	8
.nv.shared._Z12min_jacobianPdS_i:
	.zero		3072


//--------------------- .nv.constant0._Z15preval_partialsPdS_S_S_S_S_S_S_S_S_i --------------------------
	.section	.nv.constant0._Z15preval_partialsPdS_S_S_S_S_S_S_S_S_i,"a",@progbits
	.sectionflags	@""
	.align	4
.nv.constant0._Z15preval_partialsPdS_S_S_S_S_S_S_S_S_i:
	.zero		980


//--------------------- .nv.constant0._Z24preval_normals_directionPdS_S_S_S_S_S_S_PiS0_i --------------------------
	.section	.nv.constant0._Z24preval_normals_directionPdS_S_S_S_S_S_S_PiS0_i,"a",@progbits
	.sectionflags	@""
	.align	4
.nv.constant0._Z24preval_normals_directionPdS_S_S_S_S_S_S_PiS0_i:
	.zero		980


//--------------------- .nv.constant0._Z14preval_normalsPdS_S_S_S_S_S_S_S_S_S_S_Pii --------------------------
	.section	.nv.constant0._Z14preval_normalsPdS_S_S_S_S_S_S_S_S_S_S_Pii,"a",@progbits
	.sectionflags	@""
	.align	4
.nv.constant0._Z14preval_normalsPdS_S_S_S_S_S_S_S_S_S_S_Pii:
	.zero		1004


//--------------------- .nv.constant0._Z15preval_jacobianPdS_S_S_S_S_S_i --------------------------
	.section	.nv.constant0._Z15preval_jacobianPdS_S_S_S_S_S_i,"a",@progbits
	.sectionflags	@""
	.align	4
.nv.constant0._Z15preval_jacobianPdS_S_S_S_S_S_i:
	.zero		956


//--------------------- .nv.constant0._Z18preval_side_lengthPdS_S_S_S_i --------------------------
	.section	.nv.constant0._Z18preval_side_lengthPdS_S_S_S_i,"a",@progbits
	.sectionflags	@""
	.align	4
.nv.constant0._Z18preval_side_lengthPdS_S_S_S_i:
	.zero		940


//--------------------- .nv.constant0._Z12min_jacobianPdS_i --------------------------
	.section	.nv.constant0._Z12min_jacobianPdS_i,"a",@progbits
	.sectionflags	@""
	.align	4
.nv.constant0._Z12min_jacobianPdS_i:
	.zero		916


//--------------------- .nv.constant0._Z15init_conditionsPdS_S_S_S_S_S_S_iii --------------------------
	.section	.nv.constant0._Z15init_conditionsPdS_S_S_S_S_S_S_iii,"a",@progbits
	.sectionflags	@""
	.align	4
.nv.constant0._Z15init_conditionsPdS_S_S_S_S_S_S_iii:
	.zero		972


//--------------------- SYMBOLS --------------------------

	.type		.nv.reservedSmem.offset0,@object
	.size		.nv.reservedSmem.offset0,0x4
	.type		.nv.reservedSmem.cap,@object
	.size		.nv.reservedSmem.cap,0x4
